//
// Generated by NVIDIA NVVM Compiler
//
// Compiler Build ID: CL-36424714
// Cuda compilation tools, release 13.0, V13.0.88
// Based on NVVM 20.0.0
//

.version 9.0
.target sm_100
.address_size 64

	// .globl	_Z13jacobi_SimplePKfS0_S0_S0_S0_iPfS0_

.visible .entry _Z13jacobi_SimplePKfS0_S0_S0_S0_iPfS0_(
	.param .u64 .ptr .align 1 _Z13jacobi_SimplePKfS0_S0_S0_S0_iPfS0__param_0,
	.param .u64 .ptr .align 1 _Z13jacobi_SimplePKfS0_S0_S0_S0_iPfS0__param_1,
	.param .u64 .ptr .align 1 _Z13jacobi_SimplePKfS0_S0_S0_S0_iPfS0__param_2,
	.param .u64 .ptr .align 1 _Z13jacobi_SimplePKfS0_S0_S0_S0_iPfS0__param_3,
	.param .u64 .ptr .align 1 _Z13jacobi_SimplePKfS0_S0_S0_S0_iPfS0__param_4,
	.param .u32 _Z13jacobi_SimplePKfS0_S0_S0_S0_iPfS0__param_5,
	.param .u64 .ptr .align 1 _Z13jacobi_SimplePKfS0_S0_S0_S0_iPfS0__param_6,
	.param .u64 .ptr .align 1 _Z13jacobi_SimplePKfS0_S0_S0_S0_iPfS0__param_7
)
{
	.reg .pred 	%p<12>;
	.reg .b32 	%r<33>;
	.reg .b32 	%f<70>;
	.reg .b64 	%rd<99>;

	ld.param.u64 	%rd23, [_Z13jacobi_SimplePKfS0_S0_S0_S0_iPfS0__param_0];
	ld.param.u64 	%rd24, [_Z13jacobi_SimplePKfS0_S0_S0_S0_iPfS0__param_1];
	ld.param.u64 	%rd25, [_Z13jacobi_SimplePKfS0_S0_S0_S0_iPfS0__param_3];
	ld.param.u64 	%rd26, [_Z13jacobi_SimplePKfS0_S0_S0_S0_iPfS0__param_4];
	ld.param.u32 	%r5, [_Z13jacobi_SimplePKfS0_S0_S0_S0_iPfS0__param_5];
	ld.param.u64 	%rd27, [_Z13jacobi_SimplePKfS0_S0_S0_S0_iPfS0__param_6];
	ld.param.u64 	%rd28, [_Z13jacobi_SimplePKfS0_S0_S0_S0_iPfS0__param_7];
	cvta.to.global.u64 	%rd1, %rd25;
	cvta.to.global.u64 	%rd2, %rd24;
	cvta.to.global.u64 	%rd3, %rd26;
	cvta.to.global.u64 	%rd4, %rd27;
	cvta.to.global.u64 	%rd5, %rd23;
	cvta.to.global.u64 	%rd29, %rd28;
	mov.u32 	%r1, %tid.x;
	mov.u32 	%r6, %ntid.x;
	mov.u32 	%r7, %ctaid.x;
	mul.lo.s32 	%r2, %r6, %r7;
	add.s32 	%r8, %r2, %r1;
	cvt.s64.s32 	%rd97, %r8;
	mul.wide.s32 	%rd30, %r8, 4;
	add.s64 	%rd31, %rd29, %rd30;
	ld.global.f32 	%f67, [%rd31];
	mul.lo.s32 	%r3, %r5, %r6;
	or.b32  	%r9, %r2, %r1;
	setp.ne.s32 	%p1, %r9, 0;
	@%p1 bra 	$L__BB0_2;
	cvt.u64.u32 	%rd97, %r1;
	mul.wide.u32 	%rd85, %r1, 4;
	add.s64 	%rd86, %rd3, %rd85;
	ld.global.f32 	%f59, [%rd86];
	add.s32 	%r31, %r5, %r1;
	mul.wide.s32 	%rd87, %r31, 4;
	add.s64 	%rd88, %rd4, %rd87;
	ld.global.f32 	%f60, [%rd88];
	add.s64 	%rd89, %rd1, %rd85;
	add.s32 	%r32, %r1, 1;
	cvt.u64.u32 	%rd98, %r32;
	mul.f32 	%f69, %f59, %f60;
	ld.global.f32 	%f68, [%rd89];
	bra.uni 	$L__BB0_15;
$L__BB0_2:
	setp.ne.s32 	%p2, %r2, 0;
	add.s32 	%r4, %r5, -1;
	setp.ne.s32 	%p3, %r1, %r4;
	or.pred  	%p4, %p2, %p3;
	@%p4 bra 	$L__BB0_4;
	cvt.u64.u32 	%rd97, %r1;
	mul.wide.u32 	%rd80, %r1, 4;
	add.s64 	%rd81, %rd3, %rd80;
	ld.global.f32 	%f57, [%rd81];
	add.s32 	%r29, %r5, %r1;
	mul.wide.u32 	%rd82, %r29, 4;
	add.s64 	%rd83, %rd4, %rd82;
	ld.global.f32 	%f58, [%rd83];
	add.s64 	%rd84, %rd2, %rd80;
	add.s32 	%r30, %r1, -1;
	cvt.s64.s32 	%rd98, %r30;
	mul.f32 	%f69, %f57, %f58;
	ld.global.f32 	%f68, [%rd84];
	bra.uni 	$L__BB0_15;
$L__BB0_4:
	setp.ne.s32 	%p5, %r1, 0;
	setp.ne.s32 	%p6, %r2, %r3;
	or.pred  	%p7, %p5, %p6;
	@%p7 bra 	$L__BB0_6;
	cvt.s64.s32 	%rd97, %r2;
	mul.wide.s32 	%rd75, %r2, 4;
	add.s64 	%rd76, %rd5, %rd75;
	ld.global.f32 	%f55, [%rd76];
	sub.s32 	%r27, %r2, %r5;
	mul.wide.s32 	%rd77, %r27, 4;
	add.s64 	%rd78, %rd4, %rd77;
	ld.global.f32 	%f56, [%rd78];
	add.s64 	%rd79, %rd1, %rd75;
	add.s32 	%r28, %r2, 1;
	cvt.s64.s32 	%rd98, %r28;
	mul.f32 	%f69, %f55, %f56;
	ld.global.f32 	%f68, [%rd79];
	bra.uni 	$L__BB0_15;
$L__BB0_6:
	setp.ne.s32 	%p8, %r1, 0;
	@%p8 bra 	$L__BB0_8;
	cvt.s64.s32 	%rd97, %r2;
	mul.wide.s32 	%rd67, %r2, 4;
	add.s64 	%rd68, %rd5, %rd67;
	ld.global.f32 	%f50, [%rd68];
	sub.s32 	%r24, %r2, %r5;
	mul.wide.s32 	%rd69, %r24, 4;
	add.s64 	%rd70, %rd4, %rd69;
	ld.global.f32 	%f51, [%rd70];
	mul.f32 	%f52, %f50, %f51;
	sub.f32 	%f67, %f67, %f52;
	add.s64 	%rd71, %rd3, %rd67;
	ld.global.f32 	%f53, [%rd71];
	add.s32 	%r25, %r5, %r2;
	mul.wide.s32 	%rd72, %r25, 4;
	add.s64 	%rd73, %rd4, %rd72;
	ld.global.f32 	%f54, [%rd73];
	add.s64 	%rd74, %rd1, %rd67;
	add.s32 	%r26, %r2, 1;
	cvt.s64.s32 	%rd98, %r26;
	mul.f32 	%f69, %f53, %f54;
	ld.global.f32 	%f68, [%rd74];
	bra.uni 	$L__BB0_15;
$L__BB0_8:
	setp.ne.s32 	%p9, %r2, 0;
	@%p9 bra 	$L__BB0_10;
	cvt.u64.u32 	%rd97, %r1;
	mul.wide.u32 	%rd59, %r1, 4;
	add.s64 	%rd60, %rd3, %rd59;
	ld.global.f32 	%f45, [%rd60];
	add.s32 	%r21, %r5, %r1;
	mul.wide.s32 	%rd61, %r21, 4;
	add.s64 	%rd62, %rd4, %rd61;
	ld.global.f32 	%f46, [%rd62];
	mul.f32 	%f47, %f45, %f46;
	sub.f32 	%f67, %f67, %f47;
	add.s64 	%rd63, %rd2, %rd59;
	ld.global.f32 	%f48, [%rd63];
	add.s32 	%r22, %r1, -1;
	mul.wide.u32 	%rd64, %r22, 4;
	add.s64 	%rd65, %rd4, %rd64;
	ld.global.f32 	%f49, [%rd65];
	add.s64 	%rd66, %rd1, %rd59;
	add.s32 	%r23, %r1, 1;
	cvt.u64.u32 	%rd98, %r23;
	mul.f32 	%f69, %f48, %f49;
	ld.global.f32 	%f68, [%rd66];
	bra.uni 	$L__BB0_15;
$L__BB0_10:
	setp.ne.s32 	%p10, %r1, %r4;
	@%p10 bra 	$L__BB0_12;
	cvt.u32.u64 	%r17, %rd97;
	shl.b64 	%rd51, %rd97, 2;
	add.s64 	%rd52, %rd5, %rd51;
	ld.global.f32 	%f40, [%rd52];
	sub.s32 	%r18, %r17, %r5;
	mul.wide.s32 	%rd53, %r18, 4;
	add.s64 	%rd54, %rd4, %rd53;
	ld.global.f32 	%f41, [%rd54];
	mul.f32 	%f42, %f40, %f41;
	sub.f32 	%f67, %f67, %f42;
	add.s64 	%rd55, %rd3, %rd51;
	ld.global.f32 	%f43, [%rd55];
	add.s32 	%r19, %r5, %r17;
	mul.wide.s32 	%rd56, %r19, 4;
	add.s64 	%rd57, %rd4, %rd56;
	ld.global.f32 	%f44, [%rd57];
	add.s64 	%rd58, %rd2, %rd51;
	add.s32 	%r20, %r17, -1;
	cvt.s64.s32 	%rd98, %r20;
	mul.f32 	%f69, %f43, %f44;
	ld.global.f32 	%f68, [%rd58];
	bra.uni 	$L__BB0_15;
$L__BB0_12:
	setp.ne.s32 	%p11, %r2, %r3;
	@%p11 bra 	$L__BB0_14;
	cvt.u32.u64 	%r14, %rd97;
	shl.b64 	%rd43, %rd97, 2;
	add.s64 	%rd44, %rd5, %rd43;
	ld.global.f32 	%f35, [%rd44];
	sub.s32 	%r15, %r14, %r5;
	mul.wide.s32 	%rd45, %r15, 4;
	add.s64 	%rd46, %rd4, %rd45;
	ld.global.f32 	%f36, [%rd46];
	mul.f32 	%f37, %f35, %f36;
	sub.f32 	%f67, %f67, %f37;
	add.s64 	%rd47, %rd2, %rd43;
	ld.global.f32 	%f38, [%rd47];
	mul.wide.s32 	%rd48, %r5, 4;
	add.s64 	%rd49, %rd46, %rd48;
	ld.global.f32 	%f39, [%rd49+-4];
	add.s64 	%rd50, %rd1, %rd43;
	add.s32 	%r16, %r14, 1;
	cvt.s64.s32 	%rd98, %r16;
	mul.f32 	%f69, %f38, %f39;
	ld.global.f32 	%f68, [%rd50];
	bra.uni 	$L__BB0_15;
$L__BB0_14:
	cvt.u32.u64 	%r10, %rd97;
	shl.b64 	%rd32, %rd97, 2;
	add.s64 	%rd33, %rd5, %rd32;
	ld.global.f32 	%f26, [%rd33];
	sub.s32 	%r11, %r10, %r5;
	mul.wide.s32 	%rd34, %r11, 4;
	add.s64 	%rd35, %rd4, %rd34;
	ld.global.f32 	%f27, [%rd35];
	mul.f32 	%f28, %f26, %f27;
	sub.f32 	%f29, %f67, %f28;
	add.s64 	%rd36, %rd3, %rd32;
	ld.global.f32 	%f30, [%rd36];
	add.s32 	%r12, %r5, %r10;
	mul.wide.s32 	%rd37, %r12, 4;
	add.s64 	%rd38, %rd4, %rd37;
	ld.global.f32 	%f31, [%rd38];
	mul.f32 	%f32, %f30, %f31;
	sub.f32 	%f67, %f29, %f32;
	add.s64 	%rd39, %rd2, %rd32;
	ld.global.f32 	%f33, [%rd39];
	mul.wide.s32 	%rd40, %r5, 4;
	add.s64 	%rd41, %rd35, %rd40;
	ld.global.f32 	%f34, [%rd41+-4];
	add.s64 	%rd42, %rd1, %rd32;
	add.s32 	%r13, %r10, 1;
	cvt.s64.s32 	%rd98, %r13;
	mul.f32 	%f69, %f33, %f34;
	ld.global.f32 	%f68, [%rd42];
$L__BB0_15:
	ld.param.u64 	%rd96, [_Z13jacobi_SimplePKfS0_S0_S0_S0_iPfS0__param_2];
	cvta.to.global.u64 	%rd90, %rd96;
	sub.f32 	%f61, %f67, %f69;
	shl.b64 	%rd91, %rd98, 2;
	add.s64 	%rd92, %rd4, %rd91;
	ld.global.f32 	%f62, [%rd92];
	mul.f32 	%f63, %f68, %f62;
	sub.f32 	%f64, %f61, %f63;
	shl.b64 	%rd93, %rd97, 2;
	add.s64 	%rd94, %rd90, %rd93;
	ld.global.f32 	%f65, [%rd94];
	div.rn.f32 	%f66, %f64, %f65;
	add.s64 	%rd95, %rd4, %rd93;
	st.global.f32 	[%rd95], %f66;
	ret;

}
	// .globl	_Z8multiplyPfS_S_i
.visible .entry _Z8multiplyPfS_S_i(
	.param .u64 .ptr .align 1 _Z8multiplyPfS_S_i_param_0,
	.param .u64 .ptr .align 1 _Z8multiplyPfS_S_i_param_1,
	.param .u64 .ptr .align 1 _Z8multiplyPfS_S_i_param_2,
	.param .u32 _Z8multiplyPfS_S_i_param_3
)
{
	.reg .pred 	%p<10>;
	.reg .b32 	%r<37>;
	.reg .b32 	%f<88>;
	.reg .b64 	%rd<19>;

	ld.param.u64 	%rd7, [_Z8multiplyPfS_S_i_param_0];
	ld.param.u64 	%rd5, [_Z8multiplyPfS_S_i_param_1];
	ld.param.u64 	%rd6, [_Z8multiplyPfS_S_i_param_2];
	ld.param.u32 	%r22, [_Z8multiplyPfS_S_i_param_3];
	cvta.to.global.u64 	%rd1, %rd7;
	setp.lt.s32 	%p1, %r22, 1;
	@%p1 bra 	$L__BB1_13;
	mov.u32 	%r24, %ctaid.x;
	mov.u32 	%r25, %ntid.x;
	mov.u32 	%r26, %tid.x;
	mad.lo.s32 	%r27, %r25, %r24, %r26;
	cvta.to.global.u64 	%rd8, %rd5;
	cvta.to.global.u64 	%rd9, %rd6;
	mul.lo.s32 	%r1, %r22, %r27;
	mul.wide.s32 	%rd10, %r27, 4;
	add.s64 	%rd2, %rd8, %rd10;
	add.s64 	%rd3, %rd9, %rd10;
	and.b32  	%r2, %r22, 15;
	setp.lt.u32 	%p2, %r22, 16;
	mov.b32 	%r33, 0;
	@%p2 bra 	$L__BB1_4;
	and.b32  	%r33, %r22, 2147483632;
	neg.s32 	%r31, %r33;
	add.s64 	%rd4, %rd1, 32;
	mov.u32 	%r30, %r1;
$L__BB1_3:
	.pragma "nounroll";
	mul.wide.s32 	%rd11, %r30, 4;
	add.s64 	%rd12, %rd4, %rd11;
	ld.global.f32 	%f1, [%rd12+-32];
	ld.global.f32 	%f2, [%rd2];
	mul.f32 	%f3, %f1, %f2;
	st.global.f32 	[%rd3], %f3;
	ld.global.f32 	%f4, [%rd12+-28];
	ld.global.f32 	%f5, [%rd2];
	mul.f32 	%f6, %f4, %f5;
	st.global.f32 	[%rd3], %f6;
	ld.global.f32 	%f7, [%rd12+-24];
	ld.global.f32 	%f8, [%rd2];
	mul.f32 	%f9, %f7, %f8;
	st.global.f32 	[%rd3], %f9;
	ld.global.f32 	%f10, [%rd12+-20];
	ld.global.f32 	%f11, [%rd2];
	mul.f32 	%f12, %f10, %f11;
	st.global.f32 	[%rd3], %f12;
	ld.global.f32 	%f13, [%rd12+-16];
	ld.global.f32 	%f14, [%rd2];
	mul.f32 	%f15, %f13, %f14;
	st.global.f32 	[%rd3], %f15;
	ld.global.f32 	%f16, [%rd12+-12];
	ld.global.f32 	%f17, [%rd2];
	mul.f32 	%f18, %f16, %f17;
	st.global.f32 	[%rd3], %f18;
	ld.global.f32 	%f19, [%rd12+-8];
	ld.global.f32 	%f20, [%rd2];
	mul.f32 	%f21, %f19, %f20;
	st.global.f32 	[%rd3], %f21;
	ld.global.f32 	%f22, [%rd12+-4];
	ld.global.f32 	%f23, [%rd2];
	mul.f32 	%f24, %f22, %f23;
	st.global.f32 	[%rd3], %f24;
	ld.global.f32 	%f25, [%rd12];
	ld.global.f32 	%f26, [%rd2];
	mul.f32 	%f27, %f25, %f26;
	st.global.f32 	[%rd3], %f27;
	ld.global.f32 	%f28, [%rd12+4];
	ld.global.f32 	%f29, [%rd2];
	mul.f32 	%f30, %f28, %f29;
	st.global.f32 	[%rd3], %f30;
	ld.global.f32 	%f31, [%rd12+8];
	ld.global.f32 	%f32, [%rd2];
	mul.f32 	%f33, %f31, %f32;
	st.global.f32 	[%rd3], %f33;
	ld.global.f32 	%f34, [%rd12+12];
	ld.global.f32 	%f35, [%rd2];
	mul.f32 	%f36, %f34, %f35;
	st.global.f32 	[%rd3], %f36;
	ld.global.f32 	%f37, [%rd12+16];
	ld.global.f32 	%f38, [%rd2];
	mul.f32 	%f39, %f37, %f38;
	st.global.f32 	[%rd3], %f39;
	ld.global.f32 	%f40, [%rd12+20];
	ld.global.f32 	%f41, [%rd2];
	mul.f32 	%f42, %f40, %f41;
	st.global.f32 	[%rd3], %f42;
	ld.global.f32 	%f43, [%rd12+24];
	ld.global.f32 	%f44, [%rd2];
	mul.f32 	%f45, %f43, %f44;
	st.global.f32 	[%rd3], %f45;
	ld.global.f32 	%f46, [%rd12+28];
	ld.global.f32 	%f47, [%rd2];
	mul.f32 	%f48, %f46, %f47;
	st.global.f32 	[%rd3], %f48;
	add.s32 	%r31, %r31, 16;
	add.s32 	%r30, %r30, 16;
	setp.ne.s32 	%p3, %r31, 0;
	@%p3 bra 	$L__BB1_3;
$L__BB1_4:
	setp.eq.s32 	%p4, %r2, 0;
	@%p4 bra 	$L__BB1_13;
	and.b32  	%r10, %r22, 7;
	setp.lt.u32 	%p5, %r2, 8;
	@%p5 bra 	$L__BB1_7;
	add.s32 	%r28, %r33, %r1;
	mul.wide.s32 	%rd13, %r28, 4;
	add.s64 	%rd14, %rd1, %rd13;
	ld.global.f32 	%f49, [%rd14];
	ld.global.f32 	%f50, [%rd2];
	mul.f32 	%f51, %f49, %f50;
	st.global.f32 	[%rd3], %f51;
	ld.global.f32 	%f52, [%rd14+4];
	ld.global.f32 	%f53, [%rd2];
	mul.f32 	%f54, %f52, %f53;
	st.global.f32 	[%rd3], %f54;
	ld.global.f32 	%f55, [%rd14+8];
	ld.global.f32 	%f56, [%rd2];
	mul.f32 	%f57, %f55, %f56;
	st.global.f32 	[%rd3], %f57;
	ld.global.f32 	%f58, [%rd14+12];
	ld.global.f32 	%f59, [%rd2];
	mul.f32 	%f60, %f58, %f59;
	st.global.f32 	[%rd3], %f60;
	ld.global.f32 	%f61, [%rd14+16];
	ld.global.f32 	%f62, [%rd2];
	mul.f32 	%f63, %f61, %f62;
	st.global.f32 	[%rd3], %f63;
	ld.global.f32 	%f64, [%rd14+20];
	ld.global.f32 	%f65, [%rd2];
	mul.f32 	%f66, %f64, %f65;
	st.global.f32 	[%rd3], %f66;
	ld.global.f32 	%f67, [%rd14+24];
	ld.global.f32 	%f68, [%rd2];
	mul.f32 	%f69, %f67, %f68;
	st.global.f32 	[%rd3], %f69;
	ld.global.f32 	%f70, [%rd14+28];
	ld.global.f32 	%f71, [%rd2];
	mul.f32 	%f72, %f70, %f71;
	st.global.f32 	[%rd3], %f72;
	add.s32 	%r33, %r33, 8;
$L__BB1_7:
	setp.eq.s32 	%p6, %r10, 0;
	@%p6 bra 	$L__BB1_13;
	and.b32  	%r13, %r22, 3;
	setp.lt.u32 	%p7, %r10, 4;
	@%p7 bra 	$L__BB1_10;
	add.s32 	%r29, %r33, %r1;
	mul.wide.s32 	%rd15, %r29, 4;
	add.s64 	%rd16, %rd1, %rd15;
	ld.global.f32 	%f73, [%rd16];
	ld.global.f32 	%f74, [%rd2];
	mul.f32 	%f75, %f73, %f74;
	st.global.f32 	[%rd3], %f75;
	ld.global.f32 	%f76, [%rd16+4];
	ld.global.f32 	%f77, [%rd2];
	mul.f32 	%f78, %f76, %f77;
	st.global.f32 	[%rd3], %f78;
	ld.global.f32 	%f79, [%rd16+8];
	ld.global.f32 	%f80, [%rd2];
	mul.f32 	%f81, %f79, %f80;
	st.global.f32 	[%rd3], %f81;
	ld.global.f32 	%f82, [%rd16+12];
	ld.global.f32 	%f83, [%rd2];
	mul.f32 	%f84, %f82, %f83;
	st.global.f32 	[%rd3], %f84;
	add.s32 	%r33, %r33, 4;
$L__BB1_10:
	setp.eq.s32 	%p8, %r13, 0;
	@%p8 bra 	$L__BB1_13;
	add.s32 	%r36, %r33, %r1;
	neg.s32 	%r35, %r13;
$L__BB1_12:
	.pragma "nounroll";
	mul.wide.s32 	%rd17, %r36, 4;
	add.s64 	%rd18, %rd1, %rd17;
	ld.global.f32 	%f85, [%rd18];
	ld.global.f32 	%f86, [%rd2];
	mul.f32 	%f87, %f85, %f86;
	st.global.f32 	[%rd3], %f87;
	add.s32 	%r36, %r36, 1;
	add.s32 	%r35, %r35, 1;
	setp.ne.s32 	%p9, %r35, 0;
	@%p9 bra 	$L__BB1_12;
$L__BB1_13:
	ret;

}


// ===== COMPILED SASS (sm_100) =====

	.target	sm_100

	.elftype	@"ET_EXEC"


//--------------------- .note.nv.tkinfo           --------------------------
	.section	.note.nv.tkinfo,"",@"SHT_NOTE"
	.sectionflags	@"SHF_NOTE_NV_TKINFO"
	.tkinfo
        /*0018*/ 	.word	0x00000002
        /*0030*/ 	.string	""
        /*0030*/ 	.string	"ptxas"
        /*0030*/ 	.string	"Cuda compilation tools, release 13.0, V13.0.88"
        /*0030*/ 	.string	"Build cuda_13.0.r13.0/compiler.36424714_0"
        /*0030*/ 	.string	"-arch sm_100 -m 64 "



//--------------------- .note.nv.cuinfo           --------------------------
	.section	.note.nv.cuinfo,"",@"SHT_NOTE"
	.sectionflags	@"SHF_NOTE_NV_CUINFO"
        /*0018*/ 	.short	0x0002
        /*001a*/ 	.short	0x0064
        /*001c*/ 	.short	0x0082
	.zero		2


//--------------------- .nv.info                  --------------------------
	.section	.nv.info,"",@"SHT_CUDA_INFO"
	.align	4


	//----- nvinfo : EIATTR_REGCOUNT
	.align		4
        /*0000*/ 	.byte	0x04, 0x2f
        /*0002*/ 	.short	(.L_1 - .L_0)
	.align		4
.L_0:
        /*0004*/ 	.word	index@(_Z13jacobi_SimplePKfS0_S0_S0_S0_iPfS0_)
        /*0008*/ 	.word	0x00000016


	//----- nvinfo : EIATTR_FRAME_SIZE
	.align		4
.L_1:
        /*000c*/ 	.byte	0x04, 0x11
        /*000e*/ 	.short	(.L_3 - .L_2)
	.align		4
.L_2:
        /*0010*/ 	.word	index@($__internal_0_$__cuda_sm3x_div_rn_noftz_f32_slowpath)
        /*0014*/ 	.word	0x00000000


	//----- nvinfo : EIATTR_FRAME_SIZE
	.align		4
.L_3:
        /*0018*/ 	.byte	0x04, 0x11
        /*001a*/ 	.short	(.L_5 - .L_4)
	.align		4
.L_4:
        /*001c*/ 	.word	index@(_Z13jacobi_SimplePKfS0_S0_S0_S0_iPfS0_)
        /*0020*/ 	.word	0x00000000


	//----- nvinfo : EIATTR_REGCOUNT
	.align		4
.L_5:
        /*0024*/ 	.byte	0x04, 0x2f
        /*0026*/ 	.short	(.L_7 - .L_6)
	.align		4
.L_6:
        /*0028*/ 	.word	index@(_Z8multiplyPfS_S_i)
        /*002c*/ 	.word	0x00000016


	//----- nvinfo : EIATTR_FRAME_SIZE
	.align		4
.L_7:
        /*0030*/ 	.byte	0x04, 0x11
        /*0032*/ 	.short	(.L_9 - .L_8)
	.align		4
.L_8:
        /*0034*/ 	.word	index@(_Z8multiplyPfS_S_i)
        /*0038*/ 	.word	0x00000000


	//----- nvinfo : EIATTR_MIN_STACK_SIZE
	.align		4
.L_9:
        /*003c*/ 	.byte	0x04, 0x12
        /*003e*/ 	.short	(.L_11 - .L_10)
	.align		4
.L_10:
        /*0040*/ 	.word	index@(_Z8multiplyPfS_S_i)
        /*0044*/ 	.word	0x00000000


	//----- nvinfo : EIATTR_MIN_STACK_SIZE
	.align		4
.L_11:
        /*0048*/ 	.byte	0x04, 0x12
        /*004a*/ 	.short	(.L_13 - .L_12)
	.align		4
.L_12:
        /*004c*/ 	.word	index@(_Z13jacobi_SimplePKfS0_S0_S0_S0_iPfS0_)
        /*0050*/ 	.word	0x00000000
.L_13:


//--------------------- .nv.compat                --------------------------
	.section	.nv.compat,"",@"SHT_CUDA_COMPAT_INFO"
	.align	4
        /*0000*/ 	.byte	0x02, 0x09, 0x00, 0x00, 0x02, 0x02, 0x01, 0x00, 0x02, 0x05, 0x05, 0x00, 0x03, 0x07, 0x01, 0x01
        /*0010*/ 	.byte	0x02, 0x03, 0x00, 0x00, 0x02, 0x06, 0x01, 0x00, 0x04, 0x0b, 0x08, 0x00, 0x01, 0x00, 0x00, 0x00
        /*0020*/ 	.byte	0x00, 0x00, 0x00, 0x00


//--------------------- .nv.info._Z8multiplyPfS_S_i --------------------------
	.section	.nv.info._Z8multiplyPfS_S_i,"",@"SHT_CUDA_INFO"
	.sectionflags	@""
	.align	4


	//----- nvinfo : EIATTR_CUDA_API_VERSION
	.align		4
        /*0000*/ 	.byte	0x04, 0x37
        /*0002*/ 	.short	(.L_15 - .L_14)
.L_14:
        /*0004*/ 	.word	0x00000082


	//----- nvinfo : EIATTR_KPARAM_INFO
	.align		4
.L_15:
        /*0008*/ 	.byte	0x04, 0x17
        /*000a*/ 	.short	(.L_17 - .L_16)
.L_16:
        /*000c*/ 	.word	0x00000000
        /*0010*/ 	.short	0x0003
        /*0012*/ 	.short	0x0018
        /*0014*/ 	.byte	0x00, 0xf0, 0x11, 0x00


	//----- nvinfo : EIATTR_KPARAM_INFO
	.align		4
.L_17:
        /*0018*/ 	.byte	0x04, 0x17
        /*001a*/ 	.short	(.L_19 - .L_18)
.L_18:
        /*001c*/ 	.word	0x00000000
        /*0020*/ 	.short	0x0002
        /*0022*/ 	.short	0x0010
        /*0024*/ 	.byte	0x00, 0xf5, 0x21, 0x00


	//----- nvinfo : EIATTR_KPARAM_INFO
	.align		4
.L_19:
        /*0028*/ 	.byte	0x04, 0x17
        /*002a*/ 	.short	(.L_21 - .L_20)
.L_20:
        /*002c*/ 	.word	0x00000000
        /*0030*/ 	.short	0x0001
        /*0032*/ 	.short	0x0008
        /*0034*/ 	.byte	0x00, 0xf5, 0x21, 0x00


	//----- nvinfo : EIATTR_KPARAM_INFO
	.align		4
.L_21:
        /*0038*/ 	.byte	0x04, 0x17
        /*003a*/ 	.short	(.L_23 - .L_22)
.L_22:
        /*003c*/ 	.word	0x00000000
        /*0040*/ 	.short	0x0000
        /*0042*/ 	.short	0x0000
        /*0044*/ 	.byte	0x00, 0xf5, 0x21, 0x00


	//----- nvinfo : EIATTR_SPARSE_MMA_MASK
	.align		4
.L_23:
        /*0048*/ 	.byte	0x03, 0x50
        /*004a*/ 	.short	0x0000


	//----- nvinfo : EIATTR_MAXREG_COUNT
	.align		4
        /*004c*/ 	.byte	0x03, 0x1b
        /*004e*/ 	.short	0x00ff


	//----- nvinfo : EIATTR_MERCURY_ISA_VERSION
	.align		4
        /*0050*/ 	.byte	0x03, 0x5f
        /*0052*/ 	.short	0x0101


	//----- nvinfo : EIATTR_VRC_CTA_INIT_COUNT
	.align		4
        /*0054*/ 	.byte	0x02, 0x4a
	.zero		1
	.zero		1


	//----- nvinfo : EIATTR_EXIT_INSTR_OFFSETS
	.align		4
        /*0058*/ 	.byte	0x04, 0x1c
        /*005a*/ 	.short	(.L_25 - .L_24)


	//   ....[0]....
.L_24:
        /*005c*/ 	.word	0x00000030


	//   ....[1]....
        /*0060*/ 	.word	0x00000600


	//   ....[2]....
        /*0064*/ 	.word	0x00000890


	//   ....[3]....
        /*0068*/ 	.word	0x00000a20


	//   ....[4]....
        /*006c*/ 	.word	0x00000af0


	//----- nvinfo : EIATTR_CBANK_PARAM_SIZE
	.align		4
.L_25:
        /*0070*/ 	.byte	0x03, 0x19
        /*0072*/ 	.short	0x001c


	//----- nvinfo : EIATTR_PARAM_CBANK
	.align		4
        /*0074*/ 	.byte	0x04, 0x0a
        /*0076*/ 	.short	(.L_27 - .L_26)
	.align		4
.L_26:
        /*0078*/ 	.word	index@(.nv.constant0._Z8multiplyPfS_S_i)
        /*007c*/ 	.short	0x0380
        /*007e*/ 	.short	0x001c


	//----- nvinfo : EIATTR_SW_WAR
	.align		4
.L_27:
        /*0080*/ 	.byte	0x04, 0x36
        /*0082*/ 	.short	(.L_29 - .L_28)
.L_28:
        /*0084*/ 	.word	0x00000008
.L_29:


//--------------------- .nv.info._Z13jacobi_SimplePKfS0_S0_S0_S0_iPfS0_ --------------------------
	.section	.nv.info._Z13jacobi_SimplePKfS0_S0_S0_S0_iPfS0_,"",@"SHT_CUDA_INFO"
	.sectionflags	@""
	.align	4


	//----- nvinfo : EIATTR_CUDA_API_VERSION
	.align		4
        /*0000*/ 	.byte	0x04, 0x37
        /*0002*/ 	.short	(.L_31 - .L_30)
.L_30:
        /*0004*/ 	.word	0x00000082


	//----- nvinfo : EIATTR_KPARAM_INFO
	.align		4
.L_31:
        /*0008*/ 	.byte	0x04, 0x17
        /*000a*/ 	.short	(.L_33 - .L_32)
.L_32:
        /*000c*/ 	.word	0x00000000
        /*0010*/ 	.short	0x0007
        /*0012*/ 	.short	0x0038
        /*0014*/ 	.byte	0x00, 0xf5, 0x21, 0x00


	//----- nvinfo : EIATTR_KPARAM_INFO
	.align		4
.L_33:
        /*0018*/ 	.byte	0x04, 0x17
        /*001a*/ 	.short	(.L_35 - .L_34)
.L_34:
        /*001c*/ 	.word	0x00000000
        /*0020*/ 	.short	0x0006
        /*0022*/ 	.short	0x0030
        /*0024*/ 	.byte	0x00, 0xf5, 0x21, 0x00


	//----- nvinfo : EIATTR_KPARAM_INFO
	.align		4
.L_35:
        /*0028*/ 	.byte	0x04, 0x17
        /*002a*/ 	.short	(.L_37 - .L_36)
.L_36:
        /*002c*/ 	.word	0x00000000
        /*0030*/ 	.short	0x0005
        /*0032*/ 	.short	0x0028
        /*0034*/ 	.byte	0x00, 0xf0, 0x11, 0x00


	//----- nvinfo : EIATTR_KPARAM_INFO
	.align		4
.L_37:
        /*0038*/ 	.byte	0x04, 0x17
        /*003a*/ 	.short	(.L_39 - .L_38)
.L_38:
        /*003c*/ 	.word	0x00000000
        /*0040*/ 	.short	0x0004
        /*0042*/ 	.short	0x0020
        /*0044*/ 	.byte	0x00, 0xf5, 0x21, 0x00


	//----- nvinfo : EIATTR_KPARAM_INFO
	.align		4
.L_39:
        /*0048*/ 	.byte	0x04, 0x17
        /*004a*/ 	.short	(.L_41 - .L_40)
.L_40:
        /*004c*/ 	.word	0x00000000
        /*0050*/ 	.short	0x0003
        /*0052*/ 	.short	0x0018
        /*0054*/ 	.byte	0x00, 0xf5, 0x21, 0x00


	//----- nvinfo : EIATTR_KPARAM_INFO
	.align		4
.L_41:
        /*0058*/ 	.byte	0x04, 0x17
        /*005a*/ 	.short	(.L_43 - .L_42)
.L_42:
        /*005c*/ 	.word	0x00000000
        /*0060*/ 	.short	0x0002
        /*0062*/ 	.short	0x0010
        /*0064*/ 	.byte	0x00, 0xf5, 0x21, 0x00


	//----- nvinfo : EIATTR_KPARAM_INFO
	.align		4
.L_43:
        /*0068*/ 	.byte	0x04, 0x17
        /*006a*/ 	.short	(.L_45 - .L_44)
.L_44:
        /*006c*/ 	.word	0x00000000
        /*0070*/ 	.short	0x0001
        /*0072*/ 	.short	0x0008
        /*0074*/ 	.byte	0x00, 0xf5, 0x21, 0x00


	//----- nvinfo : EIATTR_KPARAM_INFO
	.align		4
.L_45:
        /*0078*/ 	.byte	0x04, 0x17
        /*007a*/ 	.short	(.L_47 - .L_46)
.L_46:
        /*007c*/ 	.word	0x00000000
        /*0080*/ 	.short	0x0000
        /*0082*/ 	.short	0x0000
        /*0084*/ 	.byte	0x00, 0xf5, 0x21, 0x00


	//----- nvinfo : EIATTR_SPARSE_MMA_MASK
	.align		4
.L_47:
        /*0088*/ 	.byte	0x03, 0x50
        /*008a*/ 	.short	0x0000


	//----- nvinfo : EIATTR_MAXREG_COUNT
	.align		4
        /*008c*/ 	.byte	0x03, 0x1b
        /*008e*/ 	.short	0x00ff


	//----- nvinfo : EIATTR_MERCURY_ISA_VERSION
	.align		4
        /*0090*/ 	.byte	0x03, 0x5f
        /*0092*/ 	.short	0x0101


	//----- nvinfo : EIATTR_VRC_CTA_INIT_COUNT
	.align		4
        /*0094*/ 	.byte	0x02, 0x4a
	.zero		1
	.zero		1


	//----- nvinfo : EIATTR_EXIT_INSTR_OFFSETS
	.align		4
        /*0098*/ 	.byte	0x04, 0x1c
        /*009a*/ 	.short	(.L_49 - .L_48)


	//   ....[0]....
.L_48:
        /*009c*/ 	.word	0x00000e80


	//----- nvinfo : EIATTR_CRS_STACK_SIZE
	.align		4
.L_49:
        /*00a0*/ 	.byte	0x04, 0x1e
        /*00a2*/ 	.short	(.L_51 - .L_50)
.L_50:
        /*00a4*/ 	.word	0x00000000


	//----- nvinfo : EIATTR_CBANK_PARAM_SIZE
	.align		4
.L_51:
        /*00a8*/ 	.byte	0x03, 0x19
        /*00aa*/ 	.short	0x0040


	//----- nvinfo : EIATTR_PARAM_CBANK
	.align		4
        /*00ac*/ 	.byte	0x04, 0x0a
        /*00ae*/ 	.short	(.L_53 - .L_52)
	.align		4
.L_52:
        /*00b0*/ 	.word	index@(.nv.constant0._Z13jacobi_SimplePKfS0_S0_S0_S0_iPfS0_)
        /*00b4*/ 	.short	0x0380
        /*00b6*/ 	.short	0x0040


	//----- nvinfo : EIATTR_SW_WAR
	.align		4
.L_53:
        /*00b8*/ 	.byte	0x04, 0x36
        /*00ba*/ 	.short	(.L_55 - .L_54)
.L_54:
        /*00bc*/ 	.word	0x00000008
.L_55:


//--------------------- .nv.callgraph             --------------------------
	.section	.nv.callgraph,"",@"SHT_CUDA_CALLGRAPH"
	.align	4
	.sectionentsize	8
	.align		4
        /*0000*/ 	.word	0x00000000
	.align		4
        /*0004*/ 	.word	0xffffffff
	.align		4
        /*0008*/ 	.word	0x00000000
	.align		4
        /*000c*/ 	.word	0xfffffffe
	.align		4
        /*0010*/ 	.word	0x00000000
	.align		4
        /*0014*/ 	.word	0xfffffffd
	.align		4
        /*0018*/ 	.word	0x00000000
	.align		4
        /*001c*/ 	.word	0xfffffffc


//--------------------- .text._Z8multiplyPfS_S_i  --------------------------
	.section	.text._Z8multiplyPfS_S_i,"ax",@progbits
	.align	128
        .global         _Z8multiplyPfS_S_i
        .type           _Z8multiplyPfS_S_i,@function
        .size           _Z8multiplyPfS_S_i,(.L_x_29 - _Z8multiplyPfS_S_i)
        .other          _Z8multiplyPfS_S_i,@"STO_CUDA_ENTRY STV_DEFAULT"
_Z8multiplyPfS_S_i:
.text._Z8multiplyPfS_S_i:
[----:B------:R-:W-:Y:S08]  /*0000*/  LDC R1, c[0x0][0x37c] ;  /* 0x0000df00ff017b82 */ /* 0x000ff00000000800 */
[----:B------:R-:W0:Y:S02]  /*0010*/  LDC R6, c[0x0][0x398] ;  /* 0x0000e600ff067b82 */ /* 0x000e240000000800 */
[----:B0-----:R-:W-:-:S13]  /*0020*/  ISETP.GE.AND P0, PT, R6, 0x1, PT ;  /* 0x000000010600780c */ /* 0x001fda0003f06270 */
[----:B------:R-:W-:Y:S05]  /*0030*/  @!P0 EXIT ;  /* 0x000000000000894d */ /* 0x000fea0003800000 */
[----:B------:R-:W0:Y:S01]  /*0040*/  S2R R0, SR_TID.X ;  /* 0x0000000000007919 */ /* 0x000e220000002100 */
[----:B------:R-:W0:Y:S01]  /*0050*/  S2UR UR4, SR_CTAID.X ;  /* 0x00000000000479c3 */ /* 0x000e220000002500 */
[C---:B------:R-:W-:Y:S01]  /*0060*/  ISETP.GE.U32.AND P1, PT, R6.reuse, 0x10, PT ;  /* 0x000000100600780c */ /* 0x040fe20003f26070 */
[----:B------:R-:W1:Y:S01]  /*0070*/  LDCU.64 UR6, c[0x0][0x358] ;  /* 0x00006b00ff0677ac */ /* 0x000e620008000a00 */
[----:B------:R-:W-:-:S04]  /*0080*/  LOP3.LUT R14, R6, 0xf, RZ, 0xc0, !PT ;  /* 0x0000000f060e7812 */ /* 0x000fc800078ec0ff */
[----:B------:R-:W-:Y:S01]  /*0090*/  ISETP.NE.AND P0, PT, R14, RZ, PT ;  /* 0x000000ff0e00720c */ /* 0x000fe20003f05270 */
[----:B------:R-:W0:Y:S08]  /*00a0*/  LDC R7, c[0x0][0x360] ;  /* 0x0000d800ff077b82 */ /* 0x000e300000000800 */
[----:B------:R-:W2:Y:S08]  /*00b0*/  LDC.64 R2, c[0x0][0x388] ;  /* 0x0000e200ff027b82 */ /* 0x000eb00000000a00 */
[----:B------:R-:W3:Y:S01]  /*00c0*/  LDC.64 R4, c[0x0][0x390] ;  /* 0x0000e400ff047b82 */ /* 0x000ee20000000a00 */
[----:B0-----:R-:W-:-:S02]  /*00d0*/  IMAD R7, R7, UR4, R0 ;  /* 0x0000000407077c24 */ /* 0x001fc4000f8e0200 */
[----:B------:R-:W-:Y:S02]  /*00e0*/  HFMA2 R0, -RZ, RZ, 0, 0 ;  /* 0x00000000ff007431 */ /* 0x000fe400000001ff */
[----:B--2---:R-:W-:-:S04]  /*00f0*/  IMAD.WIDE R2, R7, 0x4, R2 ;  /* 0x0000000407027825 */ /* 0x004fc800078e0202 */
[----:B---3--:R-:W-:-:S04]  /*0100*/  IMAD.WIDE R4, R7, 0x4, R4 ;  /* 0x0000000407047825 */ /* 0x008fc800078e0204 */
[----:B------:R-:W-:Y:S01]  /*0110*/  IMAD R7, R7, R6, RZ ;  /* 0x0000000607077224 */ /* 0x000fe200078e02ff */
[----:B-1----:R-:W-:Y:S06]  /*0120*/  @!P1 BRA `(.L_x_0) ;  /* 0x0000000400349947 */ /* 0x002fec0003800000 */
[----:B------:R-:W0:Y:S01]  /*0130*/  LDCU.64 UR4, c[0x0][0x380] ;  /* 0x00007000ff0477ac */ /* 0x000e220008000a00 */
[----:B------:R-:W-:Y:S02]  /*0140*/  LOP3.LUT R0, R6, 0x7ffffff0, RZ, 0xc0, !PT ;  /* 0x7ffffff006007812 */ /* 0x000fe400078ec0ff */
[----:B------:R-:W-:Y:S02]  /*0150*/  MOV R10, R7 ;  /* 0x00000007000a7202 */ /* 0x000fe40000000f00 */
[----:B------:R-:W-:Y:S01]  /*0160*/  IADD3 R11, PT, PT, -R0, RZ, RZ ;  /* 0x000000ff000b7210 */ /* 0x000fe20007ffe1ff */
[----:B0-----:R-:W-:-:S04]  /*0170*/  UIADD3 UR4, UP0, UPT, UR4, 0x20, URZ ;  /* 0x0000002004047890 */ /* 0x001fc8000ff1e0ff */
[----:B------:R-:W-:-:S12]  /*0180*/  UIADD3.X UR5, UPT, UPT, URZ, UR5, URZ, UP0, !UPT ;  /* 0x00000005ff057290 */ /* 0x000fd800087fe4ff */
.L_x_1:
[----:B------:R-:W-:Y:S01]  /*0190*/  MOV R8, UR4 ;  /* 0x0000000400087c02 */ /* 0x000fe20008000f00 */
[----:B0-----:R-:W2:Y:S01]  /*01a0*/  LDG.E R13, desc[UR6][R2.64] ;  /* 0x00000006020d7981 */ /* 0x001ea2000c1e1900 */
[----:B------:R-:W-:-:S03]  /*01b0*/  MOV R9, UR5 ;  /* 0x0000000500097c02 */ /* 0x000fc60008000f00 */
[----:B------:R-:W-:-:S05]  /*01c0*/  IMAD.WIDE R8, R10, 0x4, R8 ;  /* 0x000000040a087825 */ /* 0x000fca00078e0208 */
[----:B------:R-:W2:Y:S02]  /*01d0*/  LDG.E R12, desc[UR6][R8.64+-0x20] ;  /* 0xffffe006080c7981 */ /* 0x000ea4000c1e1900 */
[----:B--2---:R-:W-:-:S05]  /*01e0*/  FMUL R13, R12, R13 ;  /* 0x0000000d0c0d7220 */ /* 0x004fca0000400000 */
[----:B------:R0:W-:Y:S04]  /*01f0*/  STG.E desc[UR6][R4.64], R13 ;  /* 0x0000000d04007986 */ /* 0x0001e8000c101906 */
[----:B------:R-:W2:Y:S04]  /*0200*/  LDG.E R12, desc[UR6][R8.64+-0x1c] ;  /* 0xffffe406080c7981 */ /* 0x000ea8000c1e1900 */
[----:B------:R-:W2:Y:S02]  /*0210*/  LDG.E R15, desc[UR6][R2.64] ;  /* 0x00000006020f7981 */ /* 0x000ea4000c1e1900 */
[----:B--2---:R-:W-:-:S05]  /*0220*/  FMUL R15, R12, R15 ;  /* 0x0000000f0c0f7220 */ /* 0x004fca0000400000 */
[----:B------:R1:W-:Y:S04]  /*0230*/  STG.E desc[UR6][R4.64], R15 ;  /* 0x0000000f04007986 */ /* 0x0003e8000c101906 */
[----:B------:R-:W2:Y:S04]  /*0240*/  LDG.E R12, desc[UR6][R8.64+-0x18] ;  /* 0xffffe806080c7981 */ /* 0x000ea8000c1e1900 */
[----:B------:R-:W2:Y:S02]  /*0250*/  LDG.E R17, desc[UR6][R2.64] ;  /* 0x0000000602117981 */ /* 0x000ea4000c1e1900 */
[----:B--2---:R-:W-:-:S05]  /*0260*/  FMUL R17, R12, R17 ;  /* 0x000000110c117220 */ /* 0x004fca0000400000 */
[----:B------:R2:W-:Y:S04]  /*0270*/  STG.E desc[UR6][R4.64], R17 ;  /* 0x0000001104007986 */ /* 0x0005e8000c101906 */
[----:B------:R-:W3:Y:S04]  /*0280*/  LDG.E R12, desc[UR6][R8.64+-0x14] ;  /* 0xffffec06080c7981 */ /* 0x000ee8000c1e1900 */
[----:B------:R-:W3:Y:S02]  /*0290*/  LDG.E R19, desc[UR6][R2.64] ;  /* 0x0000000602137981 */ /* 0x000ee4000c1e1900 */
[----:B---3--:R-:W-:-:S05]  /*02a0*/  FMUL R19, R12, R19 ;  /* 0x000000130c137220 */ /* 0x008fca0000400000 */
[----:B------:R3:W-:Y:S04]  /*02b0*/  STG.E desc[UR6][R4.64], R19 ;  /* 0x0000001304007986 */ /* 0x0007e8000c101906 */
[----:B------:R-:W4:Y:S04]  /*02c0*/  LDG.E R12, desc[UR6][R8.64+-0x10] ;  /* 0xfffff006080c7981 */ /* 0x000f28000c1e1900 */
[----:B0-----:R-:W4:Y:S02]  /*02d0*/  LDG.E R13, desc[UR6][R2.64] ;  /* 0x00000006020d7981 */ /* 0x001f24000c1e1900 */
[----:B----4-:R-:W-:-:S05]  /*02e0*/  FMUL R13, R12, R13 ;  /* 0x0000000d0c0d7220 */ /* 0x010fca0000400000 */
[----:B------:R0:W-:Y:S04]  /*02f0*/  STG.E desc[UR6][R4.64], R13 ;  /* 0x0000000d04007986 */ /* 0x0001e8000c101906 */
[----:B------:R-:W4:Y:S04]  /*0300*/  LDG.E R12, desc[UR6][R8.64+-0xc] ;  /* 0xfffff406080c7981 */ /* 0x000f28000c1e1900 */
[----:B-1----:R-:W4:Y:S02]  /*0310*/  LDG.E R15, desc[UR6][R2.64] ;  /* 0x00000006020f7981 */ /* 0x002f24000c1e1900 */
[----:B----4-:R-:W-:-:S05]  /*0320*/  FMUL R15, R12, R15 ;  /* 0x0000000f0c0f7220 */ /* 0x010fca0000400000 */
[----:B------:R1:W-:Y:S04]  /*0330*/  STG.E desc[UR6][R4.64], R15 ;  /* 0x0000000f04007986 */ /* 0x0003e8000c101906 */
[----:B------:R-:W4:Y:S04]  /*0340*/  LDG.E R12, desc[UR6][R8.64+-0x8] ;  /* 0xfffff806080c7981 */ /* 0x000f28000c1e1900 */
[----:B--2---:R-:W4:Y:S02]  /*0350*/  LDG.E R17, desc[UR6][R2.64] ;  /* 0x0000000602117981 */ /* 0x004f24000c1e1900 */
[----:B----4-:R-:W-:-:S05]  /*0360*/  FMUL R17, R12, R17 ;  /* 0x000000110c117220 */ /* 0x010fca0000400000 */
[----:B------:R2:W-:Y:S04]  /*0370*/  STG.E desc[UR6][R4.64], R17 ;  /* 0x0000001104007986 */ /* 0x0005e8000c101906 */
[----:B------:R-:W4:Y:S04]  /*0380*/  LDG.E R12, desc[UR6][R8.64+-0x4] ;  /* 0xfffffc06080c7981 */ /* 0x000f28000c1e1900 */
[----:B---3--:R-:W4:Y:S02]  /*0390*/  LDG.E R19, desc[UR6][R2.64] ;  /* 0x0000000602137981 */ /* 0x008f24000c1e1900 */
[----:B----4-:R-:W-:-:S05]  /*03a0*/  FMUL R19, R12, R19 ;  /* 0x000000130c137220 */ /* 0x010fca0000400000 */
        /* <DEDUP_REMOVED lines=26> */
[----:B--2---:R-:W4:Y:S01]  /*0550*/  LDG.E R17, desc[UR6][R2.64] ;  /* 0x0000000602117981 */ /* 0x004f22000c1e1900 */
[----:B------:R-:W-:Y:S01]  /*0560*/  IADD3 R11, PT, PT, R11, 0x10, RZ ;  /* 0x000000100b0b7810 */ /* 0x000fe20007ffe0ff */
[----:B----4-:R-:W-:-:S05]  /*0570*/  FMUL R17, R12, R17 ;  /* 0x000000110c117220 */ /* 0x010fca0000400000 */
[----:B------:R0:W-:Y:S04]  /*0580*/  STG.E desc[UR6][R4.64], R17 ;  /* 0x0000001104007986 */ /* 0x0001e8000c101906 */
[----:B------:R-:W2:Y:S04]  /*0590*/  LDG.E R12, desc[UR6][R8.64+0x1c] ;  /* 0x00001c06080c7981 */ /* 0x000ea8000c1e1900 */
[----:B---3--:R-:W2:Y:S01]  /*05a0*/  LDG.E R19, desc[UR6][R2.64] ;  /* 0x0000000602137981 */ /* 0x008ea2000c1e1900 */
[----:B------:R-:W-:Y:S02]  /*05b0*/  ISETP.NE.AND P1, PT, R11, RZ, PT ;  /* 0x000000ff0b00720c */ /* 0x000fe40003f25270 */
[----:B------:R-:W-:Y:S01]  /*05c0*/  IADD3 R10, PT, PT, R10, 0x10, RZ ;  /* 0x000000100a0a7810 */ /* 0x000fe20007ffe0ff */
[----:B--2---:R-:W-:-:S05]  /*05d0*/  FMUL R19, R12, R19 ;  /* 0x000000130c137220 */ /* 0x004fca0000400000 */
[----:B------:R0:W-:Y:S05]  /*05e0*/  STG.E desc[UR6][R4.64], R19 ;  /* 0x0000001304007986 */ /* 0x0001ea000c101906 */
[----:B------:R-:W-:Y:S05]  /*05f0*/  @P1 BRA `(.L_x_1) ;  /* 0xfffffff800e41947 */ /* 0x000fea000383ffff */
.L_x_0:
[----:B------:R-:W-:Y:S05]  /*0600*/  @!P0 EXIT ;  /* 0x000000000000894d */ /* 0x000fea0003800000 */
[----:B------:R-:W-:Y:S02]  /*0610*/  ISETP.GE.U32.AND P0, PT, R14, 0x8, PT ;  /* 0x000000080e00780c */ /* 0x000fe40003f06070 */
[----:B------:R-:W-:-:S04]  /*0620*/  LOP3.LUT R12, R6, 0x7, RZ, 0xc0, !PT ;  /* 0x00000007060c7812 */ /* 0x000fc800078ec0ff */
[----:B------:R-:W-:-:S07]  /*0630*/  ISETP.NE.AND P1, PT, R12, RZ, PT ;  /* 0x000000ff0c00720c */ /* 0x000fce0003f25270 */
[----:B------:R-:W-:Y:S06]  /*0640*/  @!P0 BRA `(.L_x_2) ;  /* 0x0000000000908947 */ /* 0x000fec0003800000 */
[----:B------:R-:W1:Y:S01]  /*0650*/  LDC.64 R8, c[0x0][0x380] ;  /* 0x0000e000ff087b82 */ /* 0x000e620000000a00 */
[----:B------:R-:W-:-:S05]  /*0660*/  IADD3 R11, PT, PT, R7, R0, RZ ;  /* 0x00000000070b7210 */ /* 0x000fca0007ffe0ff */
[----:B-1----:R-:W-:Y:S02]  /*0670*/  IMAD.WIDE R8, R11, 0x4, R8 ;  /* 0x000000040b087825 */ /* 0x002fe400078e0208 */
[----:B------:R-:W2:Y:S04]  /*0680*/  LDG.E R11, desc[UR6][R2.64] ;  /* 0x00000006020b7981 */ /* 0x000ea8000c1e1900 */
[----:B------:R-:W2:Y:S02]  /*0690*/  LDG.E R10, desc[UR6][R8.64] ;  /* 0x00000006080a7981 */ /* 0x000ea4000c1e1900 */
[----:B--2---:R-:W-:-:S05]  /*06a0*/  FMUL R11, R10, R11 ;  /* 0x0000000b0a0b7220 */ /* 0x004fca0000400000 */
[----:B------:R1:W-:Y:S04]  /*06b0*/  STG.E desc[UR6][R4.64], R11 ;  /* 0x0000000b04007986 */ /* 0x0003e8000c101906 */
[----:B------:R-:W2:Y:S04]  /*06c0*/  LDG.E R10, desc[UR6][R8.64+0x4] ;  /* 0x00000406080a7981 */ /* 0x000ea8000c1e1900 */
[----:B0-----:R-:W2:Y:S02]  /*06d0*/  LDG.E R13, desc[UR6][R2.64] ;  /* 0x00000006020d7981 */ /* 0x001ea4000c1e1900 */
        /* <DEDUP_REMOVED lines=11> */
[----:B-1----:R-:W4:Y:S02]  /*0790*/  LDG.E R11, desc[UR6][R2.64] ;  /* 0x00000006020b7981 */ /* 0x002f24000c1e1900 */
[----:B----4-:R-:W-:-:S05]  /*07a0*/  FMUL R11, R10, R11 ;  /* 0x0000000b0a0b7220 */ /* 0x010fca0000400000 */
[----:B------:R1:W-:Y:S04]  /*07b0*/  STG.E desc[UR6][R4.64], R11 ;  /* 0x0000000b04007986 */ /* 0x0003e8000c101906 */
[----:B------:R-:W4:Y:S04]  /*07c0*/  LDG.E R10, desc[UR6][R8.64+0x14] ;  /* 0x00001406080a7981 */ /* 0x000f28000c1e1900 */
[----:B0-----:R-:W4:Y:S02]  /*07d0*/  LDG.E R13, desc[UR6][R2.64] ;  /* 0x00000006020d7981 */ /* 0x001f24000c1e1900 */
[----:B----4-:R-:W-:-:S05]  /*07e0*/  FMUL R13, R10, R13 ;  /* 0x0000000d0a0d7220 */ /* 0x010fca0000400000 */
[----:B------:R1:W-:Y:S04]  /*07f0*/  STG.E desc[UR6][R4.64], R13 ;  /* 0x0000000d04007986 */ /* 0x0003e8000c101906 */
[----:B------:R-:W4:Y:S04]  /*0800*/  LDG.E R10, desc[UR6][R8.64+0x18] ;  /* 0x00001806080a7981 */ /* 0x000f28000c1e1900 */
[----:B--2---:R-:W4:Y:S02]  /*0810*/  LDG.E R15, desc[UR6][R2.64] ;  /* 0x00000006020f7981 */ /* 0x004f24000c1e1900 */
[----:B----4-:R-:W-:-:S05]  /*0820*/  FMUL R15, R10, R15 ;  /* 0x0000000f0a0f7220 */ /* 0x010fca0000400000 */
[----:B------:R1:W-:Y:S04]  /*0830*/  STG.E desc[UR6][R4.64], R15 ;  /* 0x0000000f04007986 */ /* 0x0003e8000c101906 */
[----:B------:R-:W2:Y:S04]  /*0840*/  LDG.E R10, desc[UR6][R8.64+0x1c] ;  /* 0x00001c06080a7981 */ /* 0x000ea8000c1e1900 */
[----:B---3--:R-:W2:Y:S01]  /*0850*/  LDG.E R17, desc[UR6][R2.64] ;  /* 0x0000000602117981 */ /* 0x008ea2000c1e1900 */
[----:B------:R-:W-:Y:S01]  /*0860*/  IADD3 R0, PT, PT, R0, 0x8, RZ ;  /* 0x0000000800007810 */ /* 0x000fe20007ffe0ff */
[----:B--2---:R-:W-:-:S05]  /*0870*/  FMUL R17, R10, R17 ;  /* 0x000000110a117220 */ /* 0x004fca0000400000 */
[----:B------:R1:W-:Y:S02]  /*0880*/  STG.E desc[UR6][R4.64], R17 ;  /* 0x0000001104007986 */ /* 0x0003e4000c101906 */
.L_x_2:
[----:B------:R-:W-:Y:S05]  /*0890*/  @!P1 EXIT ;  /* 0x000000000000994d */ /* 0x000fea0003800000 */
[----:B------:R-:W-:Y:S02]  /*08a0*/  ISETP.GE.U32.AND P0, PT, R12, 0x4, PT ;  /* 0x000000040c00780c */ /* 0x000fe40003f06070 */
[----:B------:R-:W-:-:S04]  /*08b0*/  LOP3.LUT R6, R6, 0x3, RZ, 0xc0, !PT ;  /* 0x0000000306067812 */ /* 0x000fc800078ec0ff */
[----:B------:R-:W-:-:S07]  /*08c0*/  ISETP.NE.AND P1, PT, R6, RZ, PT ;  /* 0x000000ff0600720c */ /* 0x000fce0003f25270 */
[----:B------:R-:W-:Y:S06]  /*08d0*/  @!P0 BRA `(.L_x_3) ;  /* 0x0000000000508947 */ /* 0x000fec0003800000 */
[----:B------:R-:W2:Y:S01]  /*08e0*/  LDC.64 R8, c[0x0][0x380] ;  /* 0x0000e000ff087b82 */ /* 0x000ea20000000a00 */
[----:B-1----:R-:W-:-:S05]  /*08f0*/  IADD3 R11, PT, PT, R7, R0, RZ ;  /* 0x00000000070b7210 */ /* 0x002fca0007ffe0ff */
[----:B--2---:R-:W-:Y:S02]  /*0900*/  IMAD.WIDE R8, R11, 0x4, R8 ;  /* 0x000000040b087825 */ /* 0x004fe400078e0208 */
[----:B------:R-:W2:Y:S04]  /*0910*/  LDG.E R11, desc[UR6][R2.64] ;  /* 0x00000006020b7981 */ /* 0x000ea8000c1e1900 */
[----:B------:R-:W2:Y:S02]  /*0920*/  LDG.E R10, desc[UR6][R8.64] ;  /* 0x00000006080a7981 */ /* 0x000ea4000c1e1900 */
[----:B--2---:R-:W-:-:S05]  /*0930*/  FMUL R11, R10, R11 ;  /* 0x0000000b0a0b7220 */ /* 0x004fca0000400000 */
[----:B------:R2:W-:Y:S04]  /*0940*/  STG.E desc[UR6][R4.64], R11 ;  /* 0x0000000b04007986 */ /* 0x0005e8000c101906 */
[----:B------:R-:W3:Y:S04]  /*0950*/  LDG.E R10, desc[UR6][R8.64+0x4] ;  /* 0x00000406080a7981 */ /* 0x000ee8000c1e1900 */
[----:B0-----:R-:W3:Y:S02]  /*0960*/  LDG.E R13, desc[UR6][R2.64] ;  /* 0x00000006020d7981 */ /* 0x001ee4000c1e1900 */
[----:B---3--:R-:W-:-:S05]  /*0970*/  FMUL R13, R10, R13 ;  /* 0x0000000d0a0d7220 */ /* 0x008fca0000400000 */
[----:B------:R2:W-:Y:S04]  /*0980*/  STG.E desc[UR6][R4.64], R13 ;  /* 0x0000000d04007986 */ /* 0x0005e8000c101906 */
[----:B------:R-:W3:Y:S04]  /*0990*/  LDG.E R10, desc[UR6][R8.64+0x8] ;  /* 0x00000806080a7981 */ /* 0x000ee8000c1e1900 */
[----:B------:R-:W3:Y:S02]  /*09a0*/  LDG.E R15, desc[UR6][R2.64] ;  /* 0x00000006020f7981 */ /* 0x000ee4000c1e1900 */
[----:B---3--:R-:W-:-:S05]  /*09b0*/  FMUL R15, R10, R15 ;  /* 0x0000000f0a0f7220 */ /* 0x008fca0000400000 */
[----:B------:R2:W-:Y:S04]  /*09c0*/  STG.E desc[UR6][R4.64], R15 ;  /* 0x0000000f04007986 */ /* 0x0005e8000c101906 */
[----:B------:R-:W3:Y:S04]  /*09d0*/  LDG.E R10, desc[UR6][R8.64+0xc] ;  /* 0x00000c06080a7981 */ /* 0x000ee8000c1e1900 */
[----:B------:R-:W3:Y:S01]  /*09e0*/  LDG.E R17, desc[UR6][R2.64] ;  /* 0x0000000602117981 */ /* 0x000ee2000c1e1900 */
[----:B------:R-:W-:Y:S01]  /*09f0*/  IADD3 R0, PT, PT, R0, 0x4, RZ ;  /* 0x0000000400007810 */ /* 0x000fe20007ffe0ff */
[----:B---3--:R-:W-:-:S05]  /*0a00*/  FMUL R17, R10, R17 ;  /* 0x000000110a117220 */ /* 0x008fca0000400000 */
[----:B------:R2:W-:Y:S02]  /*0a10*/  STG.E desc[UR6][R4.64], R17 ;  /* 0x0000001104007986 */ /* 0x0005e4000c101906 */
.L_x_3:
[----:B------:R-:W-:Y:S05]  /*0a20*/  @!P1 EXIT ;  /* 0x000000000000994d */ /* 0x000fea0003800000 */
[----:B------:R-:W3:Y:S01]  /*0a30*/  LDC.64 R8, c[0x0][0x380] ;  /* 0x0000e000ff087b82 */ /* 0x000ee20000000a00 */
[----:B-12---:R-:W-:Y:S02]  /*0a40*/  IADD3 R11, PT, PT, R7, R0, RZ ;  /* 0x00000000070b7210 */ /* 0x006fe40007ffe0ff */
[----:B------:R-:W-:-:S07]  /*0a50*/  IADD3 R0, PT, PT, -R6, RZ, RZ ;  /* 0x000000ff06007210 */ /* 0x000fce0007ffe1ff */
.L_x_4:
[C---:B---3--:R-:W-:Y:S01]  /*0a60*/  IMAD.WIDE R6, R11.reuse, 0x4, R8 ;  /* 0x000000040b067825 */ /* 0x048fe200078e0208 */
[----:B01----:R-:W2:Y:S05]  /*0a70*/  LDG.E R13, desc[UR6][R2.64] ;  /* 0x00000006020d7981 */ /* 0x003eaa000c1e1900 */
[----:B------:R-:W2:Y:S01]  /*0a80*/  LDG.E R6, desc[UR6][R6.64] ;  /* 0x0000000606067981 */ /* 0x000ea2000c1e1900 */
[----:B------:R-:W-:Y:S02]  /*0a90*/  IADD3 R0, PT, PT, R0, 0x1, RZ ;  /* 0x0000000100007810 */ /* 0x000fe40007ffe0ff */
[----:B------:R-:W-:Y:S02]  /*0aa0*/  IADD3 R11, PT, PT, R11, 0x1, RZ ;  /* 0x000000010b0b7810 */ /* 0x000fe40007ffe0ff */
[----:B------:R-:W-:Y:S01]  /*0ab0*/  ISETP.NE.AND P0, PT, R0, RZ, PT ;  /* 0x000000ff0000720c */ /* 0x000fe20003f05270 */
[----:B--2---:R-:W-:-:S05]  /*0ac0*/  FMUL R13, R6, R13 ;  /* 0x0000000d060d7220 */ /* 0x004fca0000400000 */
[----:B------:R1:W-:Y:S07]  /*0ad0*/  STG.E desc[UR6][R4.64], R13 ;  /* 0x0000000d04007986 */ /* 0x0003ee000c101906 */
[----:B------:R-:W-:Y:S05]  /*0ae0*/  @P0 BRA `(.L_x_4) ;  /* 0xfffffffc00dc0947 */ /* 0x000fea000383ffff */
[----:B------:R-:W-:Y:S05]  /*0af0*/  EXIT ;  /* 0x000000000000794d */ /* 0x000fea0003800000 */
.L_x_5:
[----:B------:R-:W-:-:S00]  /*0b00*/  BRA `(.L_x_5) ;  /* 0xfffffffc00fc7947 */ /* 0x000fc0000383ffff */
[----:B------:R-:W-:-:S00]  /*0b10*/  NOP ;  /* 0x0000000000007918 */ /* 0x000fc00000000000 */
        /* <DEDUP_REMOVED lines=14> */
.L_x_29:


//--------------------- .text._Z13jacobi_SimplePKfS0_S0_S0_S0_iPfS0_ --------------------------
	.section	.text._Z13jacobi_SimplePKfS0_S0_S0_S0_iPfS0_,"ax",@progbits
	.align	128
        .global         _Z13jacobi_SimplePKfS0_S0_S0_S0_iPfS0_
        .type           _Z13jacobi_SimplePKfS0_S0_S0_S0_iPfS0_,@function
        .size           _Z13jacobi_SimplePKfS0_S0_S0_S0_iPfS0_,(.L_x_28 - _Z13jacobi_SimplePKfS0_S0_S0_S0_iPfS0_)
        .other          _Z13jacobi_SimplePKfS0_S0_S0_S0_iPfS0_,@"STO_CUDA_ENTRY STV_DEFAULT"
_Z13jacobi_SimplePKfS0_S0_S0_S0_iPfS0_:
.text._Z13jacobi_SimplePKfS0_S0_S0_S0_iPfS0_:
[----:B------:R-:W-:Y:S01]  /*0000*/  LDC R1, c[0x0][0x37c] ;  /* 0x0000df00ff017b82 */ /* 0x000fe20000000800 */
[----:B------:R-:W0:Y:S01]  /*0010*/  S2R R5, SR_CTAID.X ;  /* 0x0000000000057919 */ /* 0x000e220000002500 */
[----:B------:R-:W0:Y:S06]  /*0020*/  LDCU UR6, c[0x0][0x360] ;  /* 0x00006c00ff0677ac */ /* 0x000e2c0008000800 */
[----:B------:R-:W1:Y:S01]  /*0030*/  LDC R7, c[0x0][0x3a8] ;  /* 0x0000ea00ff077b82 */ /* 0x000e620000000800 */
[----:B------:R-:W2:Y:S01]  /*0040*/  S2R R4, SR_TID.X ;  /* 0x0000000000047919 */ /* 0x000ea20000002100 */
[----:B------:R-:W3:Y:S06]  /*0050*/  LDCU.64 UR4, c[0x0][0x358] ;  /* 0x00006b00ff0477ac */ /* 0x000eec0008000a00 */
[----:B------:R-:W4:Y:S01]  /*0060*/  LDC.64 R10, c[0x0][0x3b8] ;  /* 0x0000ee00ff0a7b82 */ /* 0x000f220000000a00 */
[----:B0-----:R-:W-:-:S04]  /*0070*/  IMAD R5, R5, UR6, RZ ;  /* 0x0000000605057c24 */ /* 0x001fc8000f8e02ff */
[C---:B--2---:R-:W-:Y:S01]  /*0080*/  IMAD.IADD R2, R5.reuse, 0x1, R4 ;  /* 0x0000000105027824 */ /* 0x044fe200078e0204 */
[----:B------:R-:W-:-:S13]  /*0090*/  LOP3.LUT P0, RZ, R5, R4, RZ, 0xfc, !PT ;  /* 0x0000000405ff7212 */ /* 0x000fda000780fcff */
[----:B------:R-:W0:Y:S01]  /*00a0*/  @!P0 LDC.64 R14, c[0x0][0x3b0] ;  /* 0x0000ec00ff0e8b82 */ /* 0x000e220000000a00 */
[----:B-1----:R-:W-:-:S07]  /*00b0*/  @!P0 IMAD.IADD R3, R4, 0x1, R7 ;  /* 0x0000000104038824 */ /* 0x002fce00078e0207 */
[----:B------:R-:W1:Y:S08]  /*00c0*/  @!P0 LDC.64 R12, c[0x0][0x3a0] ;  /* 0x0000e800ff0c8b82 */ /* 0x000e700000000a00 */
[----:B------:R-:W2:Y:S01]  /*00d0*/  @!P0 LDC.64 R16, c[0x0][0x398] ;  /* 0x0000e600ff108b82 */ /* 0x000ea20000000a00 */
[----:B----4-:R-:W-:-:S05]  /*00e0*/  IMAD.WIDE R10, R2, 0x4, R10 ;  /* 0x00000004020a7825 */ /* 0x010fca00078e020a */
[----:B---3--:R3:W5:Y:S01]  /*00f0*/  LDG.E R0, desc[UR4][R10.64] ;  /* 0x000000040a007981 */ /* 0x008762000c1e1900 */
[----:B0-----:R-:W-:-:S06]  /*0100*/  @!P0 IMAD.WIDE R14, R3, 0x4, R14 ;  /* 0x00000004030e8825 */ /* 0x001fcc00078e020e */
[----:B------:R-:W4:Y:S01]  /*0110*/  @!P0 LDG.E R15, desc[UR4][R14.64] ;  /* 0x000000040e0f8981 */ /* 0x000f22000c1e1900 */
[----:B-1----:R-:W-:-:S06]  /*0120*/  @!P0 IMAD.WIDE.U32 R12, R4, 0x4, R12 ;  /* 0x00000004040c8825 */ /* 0x002fcc00078e000c */
[----:B------:R-:W4:Y:S01]  /*0130*/  @!P0 LDG.E R12, desc[UR4][R12.64] ;  /* 0x000000040c0c8981 */ /* 0x000f22000c1e1900 */
[----:B--2---:R-:W-:-:S05]  /*0140*/  @!P0 IMAD.WIDE.U32 R16, R4, 0x4, R16 ;  /* 0x0000000404108825 */ /* 0x004fca00078e0010 */
[----:B------:R3:W5:Y:S01]  /*0150*/  @!P0 LDG.E R6, desc[UR4][R16.64] ;  /* 0x0000000410068981 */ /* 0x000762000c1e1900 */
[----:B------:R-:W-:Y:S01]  /*0160*/  BSSY.RECONVERGENT B0, `(.L_x_6) ;  /* 0x00000b4000007945 */ /* 0x000fe20003800200 */
[----:B------:R-:W-:Y:S01]  /*0170*/  SHF.R.S32.HI R3, RZ, 0x1f, R2 ;  /* 0x0000001fff037819 */ /* 0x000fe20000011402 */
[----:B------:R-:W-:Y:S01]  /*0180*/  @!P0 VIADD R8, R4, 0x1 ;  /* 0x0000000104088836 */ /* 0x000fe20000000000 */
[----:B------:R-:W-:Y:S01]  /*0190*/  @!P0 MOV R2, R4 ;  /* 0x0000000400028202 */ /* 0x000fe20000000f00 */
[----:B------:R-:W-:Y:S02]  /*01a0*/  @!P0 IMAD.MOV.U32 R9, RZ, RZ, RZ ;  /* 0x000000ffff098224 */ /* 0x000fe400078e00ff */
[----:B------:R-:W-:Y:S02]  /*01b0*/  @!P0 IMAD.MOV.U32 R3, RZ, RZ, RZ ;  /* 0x000000ffff038224 */ /* 0x000fe400078e00ff */
[----:B----4-:R-:W-:Y:S01]  /*01c0*/  @!P0 FMUL R19, R12, R15 ;  /* 0x0000000f0c138220 */ /* 0x010fe20000400000 */
[----:B---3--:R-:W-:Y:S06]  /*01d0*/  @!P0 BRA `(.L_x_7) ;  /* 0x0000000800b08947 */ /* 0x008fec0003800000 */
[C---:B------:R-:W-:Y:S02]  /*01e0*/  VIADD R9, R7.reuse, 0xffffffff ;  /* 0xffffffff07097836 */ /* 0x040fe40000000000 */
[----:B-----5:R-:W-:-:S03]  /*01f0*/  IMAD R6, R7, UR6, RZ ;  /* 0x0000000607067c24 */ /* 0x020fc6000f8e02ff */
[----:B------:R-:W-:-:S04]  /*0200*/  ISETP.NE.AND P0, PT, R4, R9, PT ;  /* 0x000000090400720c */ /* 0x000fc80003f05270 */
[----:B------:R-:W-:-:S13]  /*0210*/  ISETP.NE.OR P1, PT, R5, RZ, P0 ;  /* 0x000000ff0500720c */ /* 0x000fda0000725670 */
[----:B------:R-:W-:Y:S05]  /*0220*/  @P1 BRA `(.L_x_8) ;  /* 0x0000000000401947 */ /* 0x000fea0003800000 */
[----:B------:R-:W0:Y:S01]  /*0230*/  LDC.64 R2, c[0x0][0x3b0] ;  /* 0x0000ec00ff027b82 */ /* 0x000e220000000a00 */
[----:B------:R-:W-:-:S07]  /*0240*/  IMAD.IADD R7, R4, 0x1, R7 ;  /* 0x0000000104077824 */ /* 0x000fce00078e0207 */
[----:B------:R-:W1:Y:S08]  /*0250*/  LDC.64 R10, c[0x0][0x3a0] ;  /* 0x0000e800ff0a7b82 */ /* 0x000e700000000a00 */
[----:B------:R-:W2:Y:S01]  /*0260*/  LDC.64 R8, c[0x0][0x388] ;  /* 0x0000e200ff087b82 */ /* 0x000ea20000000a00 */
[----:B0-----:R-:W-:-:S06]  /*0270*/  IMAD.WIDE.U32 R2, R7, 0x4, R2 ;  /* 0x0000000407027825 */ /* 0x001fcc00078e0002 */
[----:B------:R0:W3:Y:S01]  /*0280*/  LDG.E R2, desc[UR4][R2.64] ;  /* 0x0000000402027981 */ /* 0x0000e2000c1e1900 */
[----:B-1----:R-:W-:-:S06]  /*0290*/  IMAD.WIDE.U32 R10, R4, 0x4, R10 ;  /* 0x00000004040a7825 */ /* 0x002fcc00078e000a */
[----:B------:R-:W3:Y:S01]  /*02a0*/  LDG.E R11, desc[UR4][R10.64] ;  /* 0x000000040a0b7981 */ /* 0x000ee2000c1e1900 */
[----:B--2---:R-:W-:-:S06]  /*02b0*/  IMAD.WIDE.U32 R6, R4, 0x4, R8 ;  /* 0x0000000404067825 */ /* 0x004fcc00078e0008 */
[----:B------:R1:W5:Y:S01]  /*02c0*/  LDG.E R6, desc[UR4][R6.64] ;  /* 0x0000000406067981 */ /* 0x000362000c1e1900 */
[----:B------:R-:W-:Y:S01]  /*02d0*/  IADD3 R8, PT, PT, R4, -0x1, RZ ;  /* 0xffffffff04087810 */ /* 0x000fe20007ffe0ff */
[----:B0-----:R-:W-:-:S03]  /*02e0*/  IMAD.MOV.U32 R3, RZ, RZ, RZ ;  /* 0x000000ffff037224 */ /* 0x001fc600078e00ff */
[----:B------:R-:W-:Y:S01]  /*02f0*/  SHF.R.S32.HI R9, RZ, 0x1f, R8 ;  /* 0x0000001fff097819 */ /* 0x000fe20000011408 */
[----:B---3--:R-:W-:Y:S01]  /*0300*/  FMUL R19, R11, R2 ;  /* 0x000000020b137220 */ /* 0x008fe20000400000 */
[----:B------:R-:W-:Y:S01]  /*0310*/  IMAD.MOV.U32 R2, RZ, RZ, R4 ;  /* 0x000000ffff027224 */ /* 0x000fe200078e0004 */
[----:B-1----:R-:W-:Y:S06]  /*0320*/  BRA `(.L_x_7) ;  /* 0x00000008005c7947 */ /* 0x002fec0003800000 */
.L_x_8:
[----:B------:R-:W-:-:S04]  /*0330*/  ISETP.NE.AND P1, PT, R5, R6, PT ;  /* 0x000000060500720c */ /* 0x000fc80003f25270 */
[----:B------:R-:W-:-:S13]  /*0340*/  ISETP.NE.OR P2, PT, R4, RZ, P1 ;  /* 0x000000ff0400720c */ /* 0x000fda0000f45670 */
[----:B------:R-:W-:Y:S05]  /*0350*/  @P2 BRA `(.L_x_9) ;  /* 0x0000000000402947 */ /* 0x000fea0003800000 */
[----:B------:R-:W0:Y:S01]  /*0360*/  LDC.64 R12, c[0x0][0x3b0] ;  /* 0x0000ec00ff0c7b82 */ /* 0x000e220000000a00 */
[----:B------:R-:W-:-:S07]  /*0370*/  IMAD.IADD R7, R5, 0x1, -R7 ;  /* 0x0000000105077824 */ /* 0x000fce00078e0a07 */
[----:B------:R-:W1:Y:S08]  /*0380*/  LDC.64 R10, c[0x0][0x380] ;  /* 0x0000e000ff0a7b82 */ /* 0x000e700000000a00 */
[----:B------:R-:W2:Y:S01]  /*0390*/  LDC.64 R2, c[0x0][0x398] ;  /* 0x0000e600ff027b82 */ /* 0x000ea20000000a00 */
[----:B0-----:R-:W-:-:S06]  /*03a0*/  IMAD.WIDE R12, R7, 0x4, R12 ;  /* 0x00000004070c7825 */ /* 0x001fcc00078e020c */
[----:B------:R-:W3:Y:S01]  /*03b0*/  LDG.E R13, desc[UR4][R12.64] ;  /* 0x000000040c0d7981 */ /* 0x000ee2000c1e1900 */
[----:B-1----:R-:W-:-:S06]  /*03c0*/  IMAD.WIDE R10, R5, 0x4, R10 ;  /* 0x00000004050a7825 */ /* 0x002fcc00078e020a */
[----:B------:R-:W3:Y:S01]  /*03d0*/  LDG.E R10, desc[UR4][R10.64] ;  /* 0x000000040a0a7981 */ /* 0x000ee2000c1e1900 */
[----:B--2---:R-:W-:-:S06]  /*03e0*/  IMAD.WIDE R6, R5, 0x4, R2 ;  /* 0x0000000405067825 */ /* 0x004fcc00078e0202 */
[----:B------:R0:W5:Y:S01]  /*03f0*/  LDG.E R6, desc[UR4][R6.64] ;  /* 0x0000000406067981 */ /* 0x000162000c1e1900 */
[----:B------:R-:W-:Y:S01]  /*0400*/  IADD3 R8, PT, PT, R5, 0x1, RZ ;  /* 0x0000000105087810 */ /* 0x000fe20007ffe0ff */
[--C-:B------:R-:W-:Y:S01]  /*0410*/  IMAD.MOV.U32 R2, RZ, RZ, R5.reuse ;  /* 0x000000ffff027224 */ /* 0x100fe200078e0005 */
[----:B------:R-:W-:Y:S02]  /*0420*/  SHF.R.S32.HI R3, RZ, 0x1f, R5 ;  /* 0x0000001fff037819 */ /* 0x000fe40000011405 */
[----:B------:R-:W-:Y:S01]  /*0430*/  SHF.R.S32.HI R9, RZ, 0x1f, R8 ;  /* 0x0000001fff097819 */ /* 0x000fe20000011408 */
[----:B---3--:R-:W-:Y:S01]  /*0440*/  FMUL R19, R10, R13 ;  /* 0x0000000d0a137220 */ /* 0x008fe20000400000 */
[----:B0-----:R-:W-:Y:S06]  /*0450*/  BRA `(.L_x_7) ;  /* 0x0000000800107947 */ /* 0x001fec0003800000 */
.L_x_9:
[----:B------:R-:W-:-:S13]  /*0460*/  ISETP.NE.AND P2, PT, R4, RZ, PT ;  /* 0x000000ff0400720c */ /* 0x000fda0003f45270 */
[----:B------:R-:W-:Y:S05]  /*0470*/  @P2 BRA `(.L_x_10) ;  /* 0x00000000005c2947 */ /* 0x000fea0003800000 */
[----:B------:R-:W0:Y:S01]  /*0480*/  LDC.64 R12, c[0x0][0x3b0] ;  /* 0x0000ec00ff0c7b82 */ /* 0x000e220000000a00 */
[C-C-:B------:R-:W-:Y:S02]  /*0490*/  IMAD.IADD R17, R5.reuse, 0x1, -R7.reuse ;  /* 0x0000000105117824 */ /* 0x140fe400078e0a07 */
[----:B------:R-:W-:-:S05]  /*04a0*/  IMAD.IADD R7, R5, 0x1, R7 ;  /* 0x0000000105077824 */ /* 0x000fca00078e0207 */
[----:B------:R-:W1:Y:S08]  /*04b0*/  LDC.64 R8, c[0x0][0x380] ;  /* 0x0000e000ff087b82 */ /* 0x000e700000000a00 */
[----:B------:R-:W2:Y:S08]  /*04c0*/  LDC.64 R10, c[0x0][0x3a0] ;  /* 0x0000e800ff0a7b82 */ /* 0x000eb00000000a00 */
[----:B------:R-:W3:Y:S01]  /*04d0*/  LDC.64 R2, c[0x0][0x398] ;  /* 0x0000e600ff027b82 */ /* 0x000ee20000000a00 */
[----:B0-----:R-:W-:-:S04]  /*04e0*/  IMAD.WIDE R16, R17, 0x4, R12 ;  /* 0x0000000411107825 */ /* 0x001fc800078e020c */
[----:B------:R-:W-:Y:S02]  /*04f0*/  IMAD.WIDE R12, R7, 0x4, R12 ;  /* 0x00000004070c7825 */ /* 0x000fe400078e020c */
[----:B------:R-:W4:Y:S02]  /*0500*/  LDG.E R16, desc[UR4][R16.64] ;  /* 0x0000000410107981 */ /* 0x000f24000c1e1900 */
[C---:B-1----:R-:W-:Y:S02]  /*0510*/  IMAD.WIDE R14, R5.reuse, 0x4, R8 ;  /* 0x00000004050e7825 */ /* 0x042fe400078e0208 */
[----:B------:R-:W4:Y:S04]  /*0520*/  LDG.E R13, desc[UR4][R12.64] ;  /* 0x000000040c0d7981 */ /* 0x000f28000c1e1900 */
[----:B------:R-:W4:Y:S01]  /*0530*/  LDG.E R15, desc[UR4][R14.64] ;  /* 0x000000040e0f7981 */ /* 0x000f22000c1e1900 */
[----:B--2---:R-:W-:-:S06]  /*0540*/  IMAD.WIDE R10, R5, 0x4, R10 ;  /* 0x00000004050a7825 */ /* 0x004fcc00078e020a */
[----:B------:R-:W2:Y:S01]  /*0550*/  LDG.E R10, desc[UR4][R10.64] ;  /* 0x000000040a0a7981 */ /* 0x000ea2000c1e1900 */
[----:B---3--:R-:W-:-:S06]  /*0560*/  IMAD.WIDE R6, R5, 0x4, R2 ;  /* 0x0000000405067825 */ /* 0x008fcc00078e0202 */
[----:B------:R0:W5:Y:S01]  /*0570*/  LDG.E R6, desc[UR4][R6.64] ;  /* 0x0000000406067981 */ /* 0x000162000c1e1900 */
[----:B------:R-:W-:Y:S01]  /*0580*/  IADD3 R8, PT, PT, R5, 0x1, RZ ;  /* 0x0000000105087810 */ /* 0x000fe20007ffe0ff */
[--C-:B------:R-:W-:Y:S01]  /*0590*/  IMAD.MOV.U32 R2, RZ, RZ, R5.reuse ;  /* 0x000000ffff027224 */ /* 0x100fe200078e0005 */
[----:B------:R-:W-:Y:S02]  /*05a0*/  SHF.R.S32.HI R3, RZ, 0x1f, R5 ;  /* 0x0000001fff037819 */ /* 0x000fe40000011405 */
[----:B------:R-:W-:Y:S01]  /*05b0*/  SHF.R.S32.HI R9, RZ, 0x1f, R8 ;  /* 0x0000001fff097819 */ /* 0x000fe20000011408 */
[----:B----4-:R-:W-:Y:S01]  /*05c0*/  FFMA R0, -R15, R16, R0 ;  /* 0x000000100f007223 */ /* 0x010fe20000000100 */
[----:B--2---:R-:W-:Y:S01]  /*05d0*/  FMUL R19, R10, R13 ;  /* 0x0000000d0a137220 */ /* 0x004fe20000400000 */
[----:B0-----:R-:W-:Y:S06]  /*05e0*/  BRA `(.L_x_7) ;  /* 0x0000000400ac7947 */ /* 0x001fec0003800000 */
.L_x_10:
[----:B------:R-:W-:-:S13]  /*05f0*/  ISETP.NE.AND P2, PT, R5, RZ, PT ;  /* 0x000000ff0500720c */ /* 0x000fda0003f45270 */
[----:B------:R-:W-:Y:S05]  /*0600*/  @P2 BRA `(.L_x_11) ;  /* 0x00000000005c2947 */ /* 0x000fea0003800000 */
[----:B------:R-:W0:Y:S01]  /*0610*/  LDC.64 R10, c[0x0][0x3b0] ;  /* 0x0000ec00ff0a7b82 */ /* 0x000e220000000a00 */
[C---:B------:R-:W-:Y:S02]  /*0620*/  IMAD.IADD R15, R4.reuse, 0x1, R7 ;  /* 0x00000001040f7824 */ /* 0x040fe400078e0207 */
[----:B------:R-:W-:-:S05]  /*0630*/  VIADD R5, R4, 0xffffffff ;  /* 0xffffffff04057836 */ /* 0x000fca0000000000 */
[----:B------:R-:W1:Y:S08]  /*0640*/  LDC.64 R8, c[0x0][0x3a0] ;  /* 0x0000e800ff087b82 */ /* 0x000e700000000a00 */
[----:B------:R-:W2:Y:S01]  /*0650*/  LDC.64 R16, c[0x0][0x388] ;  /* 0x0000e200ff107b82 */ /* 0x000ea20000000a00 */
[----:B0-----:R-:W-:-:S07]  /*0660*/  IMAD.WIDE R14, R15, 0x4, R10 ;  /* 0x000000040f0e7825 */ /* 0x001fce00078e020a */
[----:B------:R-:W0:Y:S01]  /*0670*/  LDC.64 R2, c[0x0][0x398] ;  /* 0x0000e600ff027b82 */ /* 0x000e220000000a00 */
[----:B------:R-:W-:Y:S01]  /*0680*/  IMAD.WIDE.U32 R10, R5, 0x4, R10 ;  /* 0x00000004050a7825 */ /* 0x000fe200078e000a */
[----:B------:R-:W3:Y:S03]  /*0690*/  LDG.E R14, desc[UR4][R14.64] ;  /* 0x000000040e0e7981 */ /* 0x000ee6000c1e1900 */
[C---:B-1----:R-:W-:Y:S02]  /*06a0*/  IMAD.WIDE.U32 R12, R4.reuse, 0x4, R8 ;  /* 0x00000004040c7825 */ /* 0x042fe400078e0008 */
[----:B------:R-:W4:Y:S04]  /*06b0*/  LDG.E R10, desc[UR4][R10.64] ;  /* 0x000000040a0a7981 */ /* 0x000f28000c1e1900 */
[----:B------:R-:W3:Y:S01]  /*06c0*/  LDG.E R13, desc[UR4][R12.64] ;  /* 0x000000040c0d7981 */ /* 0x000ee2000c1e1900 */
[----:B--2---:R-:W-:-:S06]  /*06d0*/  IMAD.WIDE.U32 R16, R4, 0x4, R16 ;  /* 0x0000000404107825 */ /* 0x004fcc00078e0010 */
[----:B------:R-:W4:Y:S01]  /*06e0*/  LDG.E R17, desc[UR4][R16.64] ;  /* 0x0000000410117981 */ /* 0x000f22000c1e1900 */
[C---:B0-----:R-:W-:Y:S01]  /*06f0*/  IMAD.WIDE.U32 R2, R4.reuse, 0x4, R2 ;  /* 0x0000000404027825 */ /* 0x041fe200078e0002 */
[----:B------:R-:W-:-:S03]  /*0700*/  IADD3 R8, PT, PT, R4, 0x1, RZ ;  /* 0x0000000104087810 */ /* 0x000fc60007ffe0ff */
[----:B------:R-:W-:Y:S01]  /*0710*/  IMAD.MOV.U32 R9, RZ, RZ, RZ ;  /* 0x000000ffff097224 */ /* 0x000fe200078e00ff */
[----:B------:R0:W5:Y:S02]  /*0720*/  LDG.E R6, desc[UR4][R2.64] ;  /* 0x0000000402067981 */ /* 0x000164000c1e1900 */
[----:B0-----:R-:W-:Y:S02]  /*0730*/  IMAD.MOV.U32 R2, RZ, RZ, R4 ;  /* 0x000000ffff027224 */ /* 0x001fe400078e0004 */
[----:B------:R-:W-:Y:S02]  /*0740*/  IMAD.MOV.U32 R3, RZ, RZ, RZ ;  /* 0x000000ffff037224 */ /* 0x000fe400078e00ff */
[----:B---3--:R-:W-:Y:S01]  /*0750*/  FFMA R0, -R13, R14, R0 ;  /* 0x0000000e0d007223 */ /* 0x008fe20000000100 */
[----:B----4-:R-:W-:Y:S01]  /*0760*/  FMUL R19, R17, R10 ;  /* 0x0000000a11137220 */ /* 0x010fe20000400000 */
[----:B------:R-:W-:Y:S06]  /*0770*/  BRA `(.L_x_7) ;  /* 0x0000000400487947 */ /* 0x000fec0003800000 */
.L_x_11:
[----:B------:R-:W-:Y:S05]  /*0780*/  @P0 BRA `(.L_x_12) ;  /* 0x0000000000640947 */ /* 0x000fea0003800000 */
[----:B------:R-:W0:Y:S01]  /*0790*/  LDC.64 R10, c[0x0][0x3b0] ;  /* 0x0000ec00ff0a7b82 */ /* 0x000e220000000a00 */
[----:B------:R-:W1:Y:S01]  /*07a0*/  LDCU.128 UR8, c[0x0][0x380] ;  /* 0x00007000ff0877ac */ /* 0x000e620008000c00 */
[C---:B------:R-:W-:Y:S01]  /*07b0*/  SHF.L.U32 R6, R2.reuse, 0x2, RZ ;  /* 0x0000000202067819 */ /* 0x040fe200000006ff */
[C---:B------:R-:W-:Y:S01]  /*07c0*/  IMAD.IADD R5, R2.reuse, 0x1, -R7 ;  /* 0x0000000102057824 */ /* 0x040fe200078e0a07 */
[C---:B------:R-:W-:Y:S01]  /*07d0*/  SHF.L.U64.HI R8, R2.reuse, 0x2, R3 ;  /* 0x0000000202087819 */ /* 0x040fe20000010203 */
[----:B------:R-:W2:Y:S01]  /*07e0*/  LDCU.64 UR12, c[0x0][0x3a0] ;  /* 0x00007400ff0c77ac */ /* 0x000ea20008000a00 */
[----:B------:R-:W-:Y:S01]  /*07f0*/  IMAD.IADD R7, R2, 0x1, R7 ;  /* 0x0000000102077824 */ /* 0x000fe200078e0207 */
[C---:B-1----:R-:W-:Y:S02]  /*0800*/  IADD3 R12, P0, PT, R6.reuse, UR8, RZ ;  /* 0x00000008060c7c10 */ /* 0x042fe4000ff1e0ff */
[----:B--2---:R-:W-:Y:S01]  /*0810*/  IADD3 R14, P1, PT, R6, UR12, RZ ;  /* 0x0000000c060e7c10 */ /* 0x004fe2000ff3e0ff */
[----:B0-----:R-:W-:Y:S01]  /*0820*/  IMAD.WIDE R4, R5, 0x4, R10 ;  /* 0x0000000405047825 */ /* 0x001fe200078e020a */
[----:B------:R-:W-:-:S02]  /*0830*/  IADD3.X R13, PT, PT, R8, UR9, RZ, P0, !PT ;  /* 0x00000009080d7c10 */ /* 0x000fc400087fe4ff */
[----:B------:R-:W-:Y:S01]  /*0840*/  IADD3.X R15, PT, PT, R8, UR13, RZ, P1, !PT ;  /* 0x0000000d080f7c10 */ /* 0x000fe20008ffe4ff */
[----:B------:R-:W-:Y:S01]  /*0850*/  IMAD.WIDE R10, R7, 0x4, R10 ;  /* 0x00000004070a7825 */ /* 0x000fe200078e020a */
[----:B------:R-:W-:Y:S01]  /*0860*/  IADD3 R6, P0, PT, R6, UR10, RZ ;  /* 0x0000000a06067c10 */ /* 0x000fe2000ff1e0ff */
[----:B------:R-:W2:Y:S03]  /*0870*/  LDG.E R4, desc[UR4][R4.64] ;  /* 0x0000000404047981 */ /* 0x000ea6000c1e1900 */
[----:B------:R-:W-:Y:S01]  /*0880*/  IADD3.X R7, PT, PT, R8, UR11, RZ, P0, !PT ;  /* 0x0000000b08077c10 */ /* 0x000fe200087fe4ff */
[----:B------:R-:W2:Y:S04]  /*0890*/  LDG.E R13, desc[UR4][R12.64] ;  /* 0x000000040c0d7981 */ /* 0x000ea8000c1e1900 */
[----:B------:R-:W3:Y:S04]  /*08a0*/  LDG.E R14, desc[UR4][R14.64] ;  /* 0x000000040e0e7981 */ /* 0x000ee8000c1e1900 */
[----:B------:R-:W3:Y:S04]  /*08b0*/  LDG.E R11, desc[UR4][R10.64] ;  /* 0x000000040a0b7981 */ /* 0x000ee8000c1e1900 */
[----:B------:R0:W5:Y:S01]  /*08c0*/  LDG.E R6, desc[UR4][R6.64] ;  /* 0x0000000406067981 */ /* 0x000162000c1e1900 */
[----:B------:R-:W-:-:S05]  /*08d0*/  VIADD R8, R2, 0xffffffff ;  /* 0xffffffff02087836 */ /* 0x000fca0000000000 */
[----:B------:R-:W-:Y:S01]  /*08e0*/  SHF.R.S32.HI R9, RZ, 0x1f, R8 ;  /* 0x0000001fff097819 */ /* 0x000fe20000011408 */
[----:B--2---:R-:W-:Y:S01]  /*08f0*/  FFMA R0, -R13, R4, R0 ;  /* 0x000000040d007223 */ /* 0x004fe20000000100 */
[----:B---3--:R-:W-:Y:S01]  /*0900*/  FMUL R19, R14, R11 ;  /* 0x0000000b0e137220 */ /* 0x008fe20000400000 */
[----:B0-----:R-:W-:Y:S06]  /*0910*/  BRA `(.L_x_7) ;  /* 0x0000000000e07947 */ /* 0x001fec0003800000 */
.L_x_12:
[----:B------:R-:W-:Y:S05]  /*0920*/  @P1 BRA `(.L_x_13) ;  /* 0x0000000000601947 */ /* 0x000fea0003800000 */
[----:B------:R-:W0:Y:S01]  /*0930*/  LDC.64 R4, c[0x0][0x3b0] ;  /* 0x0000ec00ff047b82 */ /* 0x000e220000000a00 */
[----:B------:R-:W1:Y:S01]  /*0940*/  LDCU.128 UR12, c[0x0][0x380] ;  /* 0x00007000ff0c77ac */ /* 0x000e620008000c00 */
[C---:B------:R-:W-:Y:S01]  /*0950*/  IMAD.IADD R13, R2.reuse, 0x1, -R7 ;  /* 0x00000001020d7824 */ /* 0x040fe200078e0a07 */
[C---:B------:R-:W-:Y:S01]  /*0960*/  SHF.L.U32 R6, R2.reuse, 0x2, RZ ;  /* 0x0000000202067819 */ /* 0x040fe200000006ff */
[----:B------:R-:W2:Y:S01]  /*0970*/  LDCU.64 UR8, c[0x0][0x398] ;  /* 0x00007300ff0877ac */ /* 0x000ea20008000a00 */
[----:B------:R-:W-:Y:S02]  /*0980*/  SHF.L.U64.HI R8, R2, 0x2, R3 ;  /* 0x0000000202087819 */ /* 0x000fe40000010203 */
[C---:B-1----:R-:W-:Y:S02]  /*0990*/  IADD3 R10, P0, PT, R6.reuse, UR12, RZ ;  /* 0x0000000c060a7c10 */ /* 0x042fe4000ff1e0ff */
[----:B------:R-:W-:Y:S02]  /*09a0*/  IADD3 R14, P1, PT, R6, UR14, RZ ;  /* 0x0000000e060e7c10 */ /* 0x000fe4000ff3e0ff */
[C---:B------:R-:W-:Y:S01]  /*09b0*/  IADD3.X R11, PT, PT, R8.reuse, UR13, RZ, P0, !PT ;  /* 0x0000000d080b7c10 */ /* 0x040fe200087fe4ff */
[----:B0-----:R-:W-:Y:S01]  /*09c0*/  IMAD.WIDE R12, R13, 0x4, R4 ;  /* 0x000000040d0c7825 */ /* 0x001fe200078e0204 */
[----:B------:R-:W-:-:S02]  /*09d0*/  IADD3.X R15, PT, PT, R8, UR15, RZ, P1, !PT ;  /* 0x0000000f080f7c10 */ /* 0x000fc40008ffe4ff */
[----:B--2---:R-:W-:Y:S02]  /*09e0*/  IADD3 R6, P0, PT, R6, UR8, RZ ;  /* 0x0000000806067c10 */ /* 0x004fe4000ff1e0ff */
[----:B------:R-:W2:Y:S01]  /*09f0*/  LDG.E R11, desc[UR4][R10.64] ;  /* 0x000000040a0b7981 */ /* 0x000ea2000c1e1900 */
[----:B------:R-:W-:Y:S01]  /*0a00*/  IMAD.WIDE R4, R7, 0x4, R12 ;  /* 0x0000000407047825 */ /* 0x000fe200078e020c */
[----:B------:R-:W-:Y:S02]  /*0a10*/  IADD3.X R7, PT, PT, R8, UR9, RZ, P0, !PT ;  /* 0x0000000908077c10 */ /* 0x000fe400087fe4ff */
[----:B------:R-:W3:Y:S04]  /*0a20*/  LDG.E R15, desc[UR4][R14.64] ;  /* 0x000000040e0f7981 */ /* 0x000ee8000c1e1900 */
[----:B------:R-:W2:Y:S04]  /*0a30*/  LDG.E R12, desc[UR4][R12.64] ;  /* 0x000000040c0c7981 */ /* 0x000ea8000c1e1900 */
[----:B------:R-:W3:Y:S04]  /*0a40*/  LDG.E R4, desc[UR4][R4.64+-0x4] ;  /* 0xfffffc0404047981 */ /* 0x000ee8000c1e1900 */
[----:B------:R0:W5:Y:S01]  /*0a50*/  LDG.E R6, desc[UR4][R6.64] ;  /* 0x0000000406067981 */ /* 0x000162000c1e1900 */
[----:B------:R-:W-:-:S05]  /*0a60*/  VIADD R8, R2, 0x1 ;  /* 0x0000000102087836 */ /* 0x000fca0000000000 */
[----:B------:R-:W-:Y:S01]  /*0a70*/  SHF.R.S32.HI R9, RZ, 0x1f, R8 ;  /* 0x0000001fff097819 */ /* 0x000fe20000011408 */
[----:B--2---:R-:W-:Y:S01]  /*0a80*/  FFMA R0, -R11, R12, R0 ;  /* 0x0000000c0b007223 */ /* 0x004fe20000000100 */
[----:B---3--:R-:W-:Y:S01]  /*0a90*/  FMUL R19, R15, R4 ;  /* 0x000000040f137220 */ /* 0x008fe20000400000 */
[----:B0-----:R-:W-:Y:S06]  /*0aa0*/  BRA `(.L_x_7) ;  /* 0x00000000007c7947 */ /* 0x001fec0003800000 */
.L_x_13:
[----:B------:R-:W0:Y:S01]  /*0ab0*/  LDC.64 R12, c[0x0][0x3b0] ;  /* 0x0000ec00ff0c7b82 */ /* 0x000e220000000a00 */
[----:B------:R-:W1:Y:S01]  /*0ac0*/  LDCU.128 UR8, c[0x0][0x380] ;  /* 0x00007000ff0877ac */ /* 0x000e620008000c00 */
[C---:B------:R-:W-:Y:S01]  /*0ad0*/  IMAD.SHL.U32 R6, R2.reuse, 0x4, RZ ;  /* 0x0000000402067824 */ /* 0x040fe200078e00ff */
[C---:B------:R-:W-:Y:S01]  /*0ae0*/  IADD3 R9, PT, PT, R2.reuse, -R7, RZ ;  /* 0x8000000702097210 */ /* 0x040fe20007ffe0ff */
[C---:B------:R-:W-:Y:S01]  /*0af0*/  IMAD.IADD R17, R2.reuse, 0x1, R7 ;  /* 0x0000000102117824 */ /* 0x040fe200078e0207 */
[----:B------:R-:W2:Y:S01]  /*0b00*/  LDCU.64 UR12, c[0x0][0x3a0] ;  /* 0x00007400ff0c77ac */ /* 0x000ea20008000a00 */
[----:B------:R-:W-:Y:S01]  /*0b10*/  SHF.L.U64.HI R19, R2, 0x2, R3 ;  /* 0x0000000202137819 */ /* 0x000fe20000010203 */
[----:B------:R-:W3:Y:S01]  /*0b20*/  LDCU.64 UR14, c[0x0][0x398] ;  /* 0x00007300ff0e77ac */ /* 0x000ee20008000a00 */
[C---:B-1----:R-:W-:Y:S02]  /*0b30*/  IADD3 R10, P0, PT, R6.reuse, UR8, RZ ;  /* 0x00000008060a7c10 */ /* 0x042fe4000ff1e0ff */
[----:B------:R-:W-:-:S02]  /*0b40*/  IADD3 R4, P2, PT, R6, UR10, RZ ;  /* 0x0000000a06047c10 */ /* 0x000fc4000ff5e0ff */
[C---:B--2---:R-:W-:Y:S01]  /*0b50*/  IADD3 R14, P1, PT, R6.reuse, UR12, RZ ;  /* 0x0000000c060e7c10 */ /* 0x044fe2000ff3e0ff */
[--C-:B0-----:R-:W-:Y:S01]  /*0b60*/  IMAD.WIDE R8, R9, 0x4, R12.reuse ;  /* 0x0000000409087825 */ /* 0x101fe200078e020c */
[C---:B------:R-:W-:Y:S02]  /*0b70*/  IADD3.X R11, PT, PT, R19.reuse, UR9, RZ, P0, !PT ;  /* 0x00000009130b7c10 */ /* 0x040fe400087fe4ff */
[----:B------:R-:W-:Y:S01]  /*0b80*/  IADD3.X R15, PT, PT, R19, UR13, RZ, P1, !PT ;  /* 0x0000000d130f7c10 */ /* 0x000fe20008ffe4ff */
[----:B------:R-:W-:Y:S01]  /*0b90*/  IMAD.WIDE R12, R17, 0x4, R12 ;  /* 0x00000004110c7825 */ /* 0x000fe200078e020c */
[----:B------:R-:W-:Y:S01]  /*0ba0*/  IADD3.X R5, PT, PT, R19, UR11, RZ, P2, !PT ;  /* 0x0000000b13057c10 */ /* 0x000fe200097fe4ff */
[----:B------:R0:W2:Y:S01]  /*0bb0*/  LDG.E R18, desc[UR4][R8.64] ;  /* 0x0000000408127981 */ /* 0x0000a2000c1e1900 */
[----:B---3--:R-:W-:Y:S01]  /*0bc0*/  IADD3 R6, P0, PT, R6, UR14, RZ ;  /* 0x0000000e06067c10 */ /* 0x008fe2000ff1e0ff */
[----:B------:R-:W-:Y:S02]  /*0bd0*/  IMAD.WIDE R16, R7, 0x4, R8 ;  /* 0x0000000407107825 */ /* 0x000fe400078e0208 */
[----:B------:R-:W2:Y:S01]  /*0be0*/  LDG.E R11, desc[UR4][R10.64] ;  /* 0x000000040a0b7981 */ /* 0x000ea2000c1e1900 */
[----:B------:R-:W-:-:S03]  /*0bf0*/  IADD3.X R7, PT, PT, R19, UR15, RZ, P0, !PT ;  /* 0x0000000f13077c10 */ /* 0x000fc600087fe4ff */
[----:B------:R-:W3:Y:S04]  /*0c00*/  LDG.E R15, desc[UR4][R14.64] ;  /* 0x000000040e0f7981 */ /* 0x000ee8000c1e1900 */
[----:B------:R-:W4:Y:S04]  /*0c10*/  LDG.E R4, desc[UR4][R4.64] ;  /* 0x0000000404047981 */ /* 0x000f28000c1e1900 */
[----:B------:R-:W3:Y:S04]  /*0c20*/  LDG.E R12, desc[UR4][R12.64] ;  /* 0x000000040c0c7981 */ /* 0x000ee8000c1e1900 */
[----:B------:R-:W4:Y:S04]  /*0c30*/  LDG.E R17, desc[UR4][R16.64+-0x4] ;  /* 0xfffffc0410117981 */ /* 0x000f28000c1e1900 */
[----:B------:R1:W5:Y:S01]  /*0c40*/  LDG.E R6, desc[UR4][R6.64] ;  /* 0x0000000406067981 */ /* 0x000362000c1e1900 */
[----:B0-----:R-:W-:-:S05]  /*0c50*/  VIADD R8, R2, 0x1 ;  /* 0x0000000102087836 */ /* 0x001fca0000000000 */
[----:B------:R-:W-:Y:S01]  /*0c60*/  SHF.R.S32.HI R9, RZ, 0x1f, R8 ;  /* 0x0000001fff097819 */ /* 0x000fe20000011408 */
[----:B--2---:R-:W-:-:S04]  /*0c70*/  FFMA R0, -R11, R18, R0 ;  /* 0x000000120b007223 */ /* 0x004fc80000000100 */
[----:B---3--:R-:W-:Y:S01]  /*0c80*/  FFMA R0, -R15, R12, R0 ;  /* 0x0000000c0f007223 */ /* 0x008fe20000000100 */
[----:B-1--4-:R-:W-:-:S07]  /*0c90*/  FMUL R19, R4, R17 ;  /* 0x0000001104137220 */ /* 0x012fce0000400000 */
.L_x_7:
[----:B------:R-:W-:Y:S05]  /*0ca0*/  BSYNC.RECONVERGENT B0 ;  /* 0x0000000000007941 */ /* 0x000fea0003800200 */
.L_x_6:
[----:B------:R-:W0:Y:S01]  /*0cb0*/  LDCU.64 UR8, c[0x0][0x390] ;  /* 0x00007200ff0877ac */ /* 0x000e220008000a00 */
[C---:B------:R-:W-:Y:S01]  /*0cc0*/  IMAD.SHL.U32 R4, R2.reuse, 0x4, RZ ;  /* 0x0000000402047824 */ /* 0x040fe200078e00ff */
[----:B------:R-:W-:Y:S01]  /*0cd0*/  SHF.L.U64.HI R2, R2, 0x2, R3 ;  /* 0x0000000202027819 */ /* 0x000fe20000010203 */
[----:B------:R-:W1:Y:S03]  /*0ce0*/  LDCU.64 UR6, c[0x0][0x3b0] ;  /* 0x00007600ff0677ac */ /* 0x000e660008000a00 */
[----:B0-----:R-:W-:-:S04]  /*0cf0*/  IADD3 R12, P0, PT, R4, UR8, RZ ;  /* 0x00000008040c7c10 */ /* 0x001fc8000ff1e0ff */
[----:B------:R-:W-:Y:S02]  /*0d00*/  IADD3.X R13, PT, PT, R2, UR9, RZ, P0, !PT ;  /* 0x00000009020d7c10 */ /* 0x000fe400087fe4ff */
[----:B-1----:R-:W-:-:S04]  /*0d10*/  LEA R10, P0, R8, UR6, 0x2 ;  /* 0x00000006080a7c11 */ /* 0x002fc8000f8010ff */
[----:B------:R-:W2:Y:S01]  /*0d20*/  LDG.E R13, desc[UR4][R12.64] ;  /* 0x000000040c0d7981 */ /* 0x000ea2000c1e1900 */
[----:B------:R-:W-:-:S05]  /*0d30*/  LEA.HI.X R11, R8, UR7, R9, 0x2, P0 ;  /* 0x00000007080b7c11 */ /* 0x000fca00080f1409 */
[----:B------:R-:W3:Y:S01]  /*0d40*/  LDG.E R10, desc[UR4][R10.64] ;  /* 0x000000040a0a7981 */ /* 0x000ee2000c1e1900 */
[----:B-----5:R-:W-:Y:S01]  /*0d50*/  FADD R19, -R19, R0 ;  /* 0x0000000013137221 */ /* 0x020fe20000000100 */
[----:B------:R-:W-:Y:S01]  /*0d60*/  BSSY.RECONVERGENT B0, `(.L_x_14) ;  /* 0x000000d000007945 */ /* 0x000fe20003800200 */
[----:B--2---:R-:W0:Y:S02]  /*0d70*/  MUFU.RCP R3, R13 ;  /* 0x0000000d00037308 */ /* 0x004e240000001000 */
[----:B---3--:R-:W-:-:S06]  /*0d80*/  FFMA R0, R10, -R6, R19 ;  /* 0x800000060a007223 */ /* 0x008fcc0000000013 */
[----:B------:R-:W1:Y:S01]  /*0d90*/  FCHK P0, R0, R13 ;  /* 0x0000000d00007302 */ /* 0x000e620000000000 */
[----:B0-----:R-:W-:-:S04]  /*0da0*/  FFMA R8, -R13, R3, 1 ;  /* 0x3f8000000d087423 */ /* 0x001fc80000000103 */
[----:B------:R-:W-:-:S04]  /*0db0*/  FFMA R3, R3, R8, R3 ;  /* 0x0000000803037223 */ /* 0x000fc80000000003 */
[----:B------:R-:W-:-:S04]  /*0dc0*/  FFMA R6, R0, R3, RZ ;  /* 0x0000000300067223 */ /* 0x000fc800000000ff */
[----:B------:R-:W-:-:S04]  /*0dd0*/  FFMA R5, -R13, R6, R0 ;  /* 0x000000060d057223 */ /* 0x000fc80000000100 */
[----:B------:R-:W-:Y:S01]  /*0de0*/  FFMA R3, R3, R5, R6 ;  /* 0x0000000503037223 */ /* 0x000fe20000000006 */
[----:B-1----:R-:W-:Y:S06]  /*0df0*/  @!P0 BRA `(.L_x_15) ;  /* 0x00000000000c8947 */ /* 0x002fec0003800000 */
[----:B------:R-:W-:-:S07]  /*0e00*/  MOV R6, 0xe20 ;  /* 0x00000e2000067802 */ /* 0x000fce0000000f00 */
[----:B------:R-:W-:Y:S05]  /*0e10*/  CALL.REL.NOINC `($__internal_0_$__cuda_sm3x_div_rn_noftz_f32_slowpath) ;  /* 0x00000000001c7944 */ /* 0x000fea0003c00000 */
[----:B------:R-:W-:-:S07]  /*0e20*/  MOV R3, R0 ;  /* 0x0000000000037202 */ /* 0x000fce0000000f00 */
.L_x_15:
[----:B------:R-:W-:Y:S05]  /*0e30*/  BSYNC.RECONVERGENT B0 ;  /* 0x0000000000007941 */ /* 0x000fea0003800200 */
.L_x_14:
[----:B------:R-:W0:Y:S02]  /*0e40*/  LDCU.64 UR6, c[0x0][0x3b0] ;  /* 0x00007600ff0677ac */ /* 0x000e240008000a00 */
[----:B0-----:R-:W-:-:S04]  /*0e50*/  IADD3 R4, P0, PT, R4, UR6, RZ ;  /* 0x0000000604047c10 */ /* 0x001fc8000ff1e0ff */
[----:B------:R-:W-:-:S05]  /*0e60*/  IADD3.X R5, PT, PT, R2, UR7, RZ, P0, !PT ;  /* 0x0000000702057c10 */ /* 0x000fca00087fe4ff */
[----:B------:R-:W-:Y:S01]  /*0e70*/  STG.E desc[UR4][R4.64], R3 ;  /* 0x0000000304007986 */ /* 0x000fe2000c101904 */
[----:B------:R-:W-:Y:S05]  /*0e80*/  EXIT ;  /* 0x000000000000794d */ /* 0x000fea0003800000 */
        .weak           $__internal_0_$__cuda_sm3x_div_rn_noftz_f32_slowpath
        .type           $__internal_0_$__cuda_sm3x_div_rn_noftz_f32_slowpath,@function
        .size           $__internal_0_$__cuda_sm3x_div_rn_noftz_f32_slowpath,(.L_x_28 - $__internal_0_$__cuda_sm3x_div_rn_noftz_f32_slowpath)
$__internal_0_$__cuda_sm3x_div_rn_noftz_f32_slowpath:
[----:B------:R-:W-:Y:S01]  /*0e90*/  SHF.R.U32.HI R5, RZ, 0x17, R13 ;  /* 0x00000017ff057819 */ /* 0x000fe2000001160d */
[----:B------:R-:W-:Y:S01]  /*0ea0*/  BSSY.RECONVERGENT B1, `(.L_x_16) ;  /* 0x0000065000017945 */ /* 0x000fe20003800200 */
[--C-:B------:R-:W-:Y:S02]  /*0eb0*/  SHF.R.U32.HI R3, RZ, 0x17, R0.reuse ;  /* 0x00000017ff037819 */ /* 0x100fe40000011600 */
[----:B------:R-:W-:Y:S01]  /*0ec0*/  LOP3.LUT R15, R5, 0xff, RZ, 0xc0, !PT ;  /* 0x000000ff050f7812 */ /* 0x000fe200078ec0ff */
[----:B------:R-:W-:Y:S01]  /*0ed0*/  IMAD.MOV.U32 R5, RZ, RZ, R0 ;  /* 0x000000ffff057224 */ /* 0x000fe200078e0000 */
[----:B------:R-:W-:Y:S02]  /*0ee0*/  LOP3.LUT R10, R3, 0xff, RZ, 0xc0, !PT ;  /* 0x000000ff030a7812 */ /* 0x000fe400078ec0ff */
[----:B------:R-:W-:Y:S01]  /*0ef0*/  MOV R8, R13 ;  /* 0x0000000d00087202 */ /* 0x000fe20000000f00 */
[----:B------:R-:W-:Y:S02]  /*0f00*/  VIADD R11, R15, 0xffffffff ;  /* 0xffffffff0f0b7836 */ /* 0x000fe40000000000 */
[----:B------:R-:W-:-:S03]  /*0f10*/  VIADD R9, R10, 0xffffffff ;  /* 0xffffffff0a097836 */ /* 0x000fc60000000000 */
[----:B------:R-:W-:-:S04]  /*0f20*/  ISETP.GT.U32.AND P0, PT, R11, 0xfd, PT ;  /* 0x000000fd0b00780c */ /* 0x000fc80003f04070 */
[----:B------:R-:W-:-:S13]  /*0f30*/  ISETP.GT.U32.OR P0, PT, R9, 0xfd, P0 ;  /* 0x000000fd0900780c */ /* 0x000fda0000704470 */
[----:B------:R-:W-:Y:S01]  /*0f40*/  @!P0 IMAD.MOV.U32 R7, RZ, RZ, RZ ;  /* 0x000000ffff078224 */ /* 0x000fe200078e00ff */
[----:B------:R-:W-:Y:S06]  /*0f50*/  @!P0 BRA `(.L_x_17) ;  /* 0x0000000000608947 */ /* 0x000fec0003800000 */
[----:B------:R-:W-:Y:S01]  /*0f60*/  FSETP.GTU.FTZ.AND P0, PT, |R0|, +INF , PT ;  /* 0x7f8000000000780b */ /* 0x000fe20003f1c200 */
[----:B------:R-:W-:Y:S01]  /*0f70*/  IMAD.MOV.U32 R3, RZ, RZ, R13 ;  /* 0x000000ffff037224 */ /* 0x000fe200078e000d */
[----:B------:R-:W-:-:S04]  /*0f80*/  FSETP.GTU.FTZ.AND P1, PT, |R13|, +INF , PT ;  /* 0x7f8000000d00780b */ /* 0x000fc80003f3c200 */
[----:B------:R-:W-:-:S13]  /*0f90*/  PLOP3.LUT P0, PT, P0, P1, PT, 0xf8, 0x8f ;  /* 0x00000000008f781c */ /* 0x000fda0000703f70 */
[----:B------:R-:W-:Y:S05]  /*0fa0*/  @P0 BRA `(.L_x_18) ;  /* 0x00000004004c0947 */ /* 0x000fea0003800000 */
[----:B------:R-:W-:-:S13]  /*0fb0*/  LOP3.LUT P0, RZ, R8, 0x7fffffff, R5, 0xc8, !PT ;  /* 0x7fffffff08ff7812 */ /* 0x000fda000780c805 */
[----:B------:R-:W-:Y:S05]  /*0fc0*/  @!P0 BRA `(.L_x_19) ;  /* 0x00000004003c8947 */ /* 0x000fea0003800000 */
[C---:B------:R-:W-:Y:S02]  /*0fd0*/  FSETP.NEU.FTZ.AND P2, PT, |R0|.reuse, +INF , PT ;  /* 0x7f8000000000780b */ /* 0x040fe40003f5d200 */
[----:B------:R-:W-:Y:S02]  /*0fe0*/  FSETP.NEU.FTZ.AND P1, PT, |R3|, +INF , PT ;  /* 0x7f8000000300780b */ /* 0x000fe40003f3d200 */
[----:B------:R-:W-:-:S11]  /*0ff0*/  FSETP.NEU.FTZ.AND P0, PT, |R0|, +INF , PT ;  /* 0x7f8000000000780b */ /* 0x000fd60003f1d200 */
[----:B------:R-:W-:Y:S05]  /*1000*/  @!P1 BRA !P2, `(.L_x_19) ;  /* 0x00000004002c9947 */ /* 0x000fea0005000000 */
[----:B------:R-:W-:-:S04]  /*1010*/  LOP3.LUT P2, RZ, R5, 0x7fffffff, RZ, 0xc0, !PT ;  /* 0x7fffffff05ff7812 */ /* 0x000fc8000784c0ff */
[----:B------:R-:W-:-:S13]  /*1020*/  PLOP3.LUT P1, PT, P1, P2, PT, 0x2f, 0xf2 ;  /* 0x0000000000f2781c */ /* 0x000fda0000f24577 */
[----:B------:R-:W-:Y:S05]  /*1030*/  @P1 BRA `(.L_x_20) ;  /* 0x0000000400181947 */ /* 0x000fea0003800000 */
[----:B------:R-:W-:-:S04]  /*1040*/  LOP3.LUT P1, RZ, R8, 0x7fffffff, RZ, 0xc0, !PT ;  /* 0x7fffffff08ff7812 */ /* 0x000fc8000782c0ff */
[----:B------:R-:W-:-:S13]  /*1050*/  PLOP3.LUT P0, PT, P0, P1, PT, 0x2f, 0xf2 ;  /* 0x0000000000f2781c */ /* 0x000fda0000702577 */
[----:B------:R-:W-:Y:S05]  /*1060*/  @P0 BRA `(.L_x_21) ;  /* 0x0000000400000947 */ /* 0x000fea0003800000 */
[----:B------:R-:W-:Y:S02]  /*1070*/  ISETP.GE.AND P0, PT, R9, RZ, PT ;  /* 0x000000ff0900720c */ /* 0x000fe40003f06270 */
[----:B------:R-:W-:-:S11]  /*1080*/  ISETP.GE.AND P1, PT, R11, RZ, PT ;  /* 0x000000ff0b00720c */ /* 0x000fd60003f26270 */
[----:B------:R-:W-:Y:S01]  /*1090*/  @P0 IMAD.MOV.U32 R7, RZ, RZ, RZ ;  /* 0x000000ffff070224 */ /* 0x000fe200078e00ff */
[----:B------:R-:W-:Y:S01]  /*10a0*/  @!P0 MOV R7, 0xffffffc0 ;  /* 0xffffffc000078802 */ /* 0x000fe20000000f00 */
[----:B------:R-:W-:Y:S01]  /*10b0*/  @!P0 FFMA R5, R0, 1.84467440737095516160e+19, RZ ;  /* 0x5f80000000058823 */ /* 0x000fe200000000ff */
[----:B------:R-:W-:-:S03]  /*10c0*/  @!P1 FFMA R8, R3, 1.84467440737095516160e+19, RZ ;  /* 0x5f80000003089823 */ /* 0x000fc600000000ff */
[----:B------:R-:W-:-:S07]  /*10d0*/  @!P1 VIADD R7, R7, 0x40 ;  /* 0x0000004007079836 */ /* 0x000fce0000000000 */
.L_x_17:
[----:B------:R-:W-:Y:S01]  /*10e0*/  LEA R3, R15, 0xc0800000, 0x17 ;  /* 0xc08000000f037811 */ /* 0x000fe200078eb8ff */
[----:B------:R-:W-:Y:S04]  /*10f0*/  BSSY.RECONVERGENT B2, `(.L_x_22) ;  /* 0x0000036000027945 */ /* 0x000fe80003800200 */
[----:B------:R-:W-:Y:S02]  /*1100*/  IMAD.IADD R3, R8, 0x1, -R3 ;  /* 0x0000000108037824 */ /* 0x000fe400078e0a03 */
[----:B------:R-:W-:Y:S02]  /*1110*/  VIADD R8, R10, 0xffffff81 ;  /* 0xffffff810a087836 */ /* 0x000fe40000000000 */
[----:B------:R-:W0:Y:S01]  /*1120*/  MUFU.RCP R9, R3 ;  /* 0x0000000300097308 */ /* 0x000e220000001000 */
[----:B------:R-:W-:Y:S01]  /*1130*/  FADD.FTZ R11, -R3, -RZ ;  /* 0x800000ff030b7221 */ /* 0x000fe20000010100 */
[C---:B------:R-:W-:Y:S01]  /*1140*/  IMAD R0, R8.reuse, -0x800000, R5 ;  /* 0xff80000008007824 */ /* 0x040fe200078e0205 */
[----:B------:R-:W-:-:S04]  /*1150*/  IADD3 R8, PT, PT, R8, 0x7f, -R15 ;  /* 0x0000007f08087810 */ /* 0x000fc80007ffe80f */
[----:B------:R-:W-:Y:S01]  /*1160*/  IADD3 R8, PT, PT, R8, R7, RZ ;  /* 0x0000000708087210 */ /* 0x000fe20007ffe0ff */
[----:B0-----:R-:W-:-:S04]  /*1170*/  FFMA R10, R9, R11, 1 ;  /* 0x3f800000090a7423 */ /* 0x001fc8000000000b */
[----:B------:R-:W-:-:S04]  /*1180*/  FFMA R12, R9, R10, R9 ;  /* 0x0000000a090c7223 */ /* 0x000fc80000000009 */
[----:B------:R-:W-:-:S04]  /*1190*/  FFMA R5, R0, R12, RZ ;  /* 0x0000000c00057223 */ /* 0x000fc800000000ff */
[----:B------:R-:W-:-:S04]  /*11a0*/  FFMA R10, R11, R5, R0 ;  /* 0x000000050b0a7223 */ /* 0x000fc80000000000 */
[----:B------:R-:W-:-:S04]  /*11b0*/  FFMA R9, R12, R10, R5 ;  /* 0x0000000a0c097223 */ /* 0x000fc80000000005 */
[----:B------:R-:W-:-:S04]  /*11c0*/  FFMA R10, R11, R9, R0 ;  /* 0x000000090b0a7223 */ /* 0x000fc80000000000 */
[----:B------:R-:W-:-:S05]  /*11d0*/  FFMA R0, R12, R10, R9 ;  /* 0x0000000a0c007223 */ /* 0x000fca0000000009 */
[----:B------:R-:W-:-:S04]  /*11e0*/  SHF.R.U32.HI R3, RZ, 0x17, R0 ;  /* 0x00000017ff037819 */ /* 0x000fc80000011600 */
[----:B------:R-:W-:-:S05]  /*11f0*/  LOP3.LUT R3, R3, 0xff, RZ, 0xc0, !PT ;  /* 0x000000ff03037812 */ /* 0x000fca00078ec0ff */
[----:B------:R-:W-:-:S04]  /*1200*/  IMAD.IADD R7, R3, 0x1, R8 ;  /* 0x0000000103077824 */ /* 0x000fc800078e0208 */
[----:B------:R-:W-:-:S05]  /*1210*/  VIADD R3, R7, 0xffffffff ;  /* 0xffffffff07037836 */ /* 0x000fca0000000000 */
[----:B------:R-:W-:-:S13]  /*1220*/  ISETP.GE.U32.AND P0, PT, R3, 0xfe, PT ;  /* 0x000000fe0300780c */ /* 0x000fda0003f06070 */
[----:B------:R-:W-:Y:S05]  /*1230*/  @!P0 BRA `(.L_x_23) ;  /* 0x0000000000808947 */ /* 0x000fea0003800000 */
[----:B------:R-:W-:-:S13]  /*1240*/  ISETP.GT.AND P0, PT, R7, 0xfe, PT ;  /* 0x000000fe0700780c */ /* 0x000fda0003f04270 */
[----:B------:R-:W-:Y:S05]  /*1250*/  @P0 BRA `(.L_x_24) ;  /* 0x00000000006c0947 */ /* 0x000fea0003800000 */
[----:B------:R-:W-:-:S13]  /*1260*/  ISETP.GE.AND P0, PT, R7, 0x1, PT ;  /* 0x000000010700780c */ /* 0x000fda0003f06270 */
[----:B------:R-:W-:Y:S05]  /*1270*/  @P0 BRA `(.L_x_25) ;  /* 0x0000000000740947 */ /* 0x000fea0003800000 */
[----:B------:R-:W-:Y:S02]  /*1280*/  ISETP.GE.AND P0, PT, R7, -0x18, PT ;  /* 0xffffffe80700780c */ /* 0x000fe40003f06270 */
[----:B------:R-:W-:-:S11]  /*1290*/  LOP3.LUT R0, R0, 0x80000000, RZ, 0xc0, !PT ;  /* 0x8000000000007812 */ /* 0x000fd600078ec0ff */
[----:B------:R-:W-:Y:S05]  /*12a0*/  @!P0 BRA `(.L_x_25) ;  /* 0x0000000000688947 */ /* 0x000fea0003800000 */
[CCC-:B------:R-:W-:Y:S01]  /*12b0*/  FFMA.RZ R3, R12.reuse, R10.reuse, R9.reuse ;  /* 0x0000000a0c037223 */ /* 0x1c0fe2000000c009 */
[CCC-:B------:R-:W-:Y:S01]  /*12c0*/  FFMA.RM R8, R12.reuse, R10.reuse, R9.reuse ;  /* 0x0000000a0c087223 */ /* 0x1c0fe20000004009 */
[C---:B------:R-:W-:Y:S02]  /*12d0*/  ISETP.NE.AND P2, PT, R7.reuse, RZ, PT ;  /* 0x000000ff0700720c */ /* 0x040fe40003f45270 */
[----:B------:R-:W-:Y:S02]  /*12e0*/  ISETP.NE.AND P1, PT, R7, RZ, PT ;  /* 0x000000ff0700720c */ /* 0x000fe40003f25270 */
[----:B------:R-:W-:Y:S01]  /*12f0*/  LOP3.LUT R5, R3, 0x7fffff, RZ, 0xc0, !PT ;  /* 0x007fffff03057812 */ /* 0x000fe200078ec0ff */
[----:B------:R-:W-:Y:S01]  /*1300*/  FFMA.RP R3, R12, R10, R9 ;  /* 0x0000000a0c037223 */ /* 0x000fe20000008009 */
[----:B------:R-:W-:Y:S01]  /*1310*/  IADD3 R10, PT, PT, R7, 0x20, RZ ;  /* 0x00000020070a7810 */ /* 0x000fe20007ffe0ff */
[----:B------:R-:W-:Y:S01]  /*1320*/  IMAD.MOV R7, RZ, RZ, -R7 ;  /* 0x000000ffff077224 */ /* 0x000fe200078e0a07 */
[----:B------:R-:W-:-:S02]  /*1330*/  LOP3.LUT R5, R5, 0x800000, RZ, 0xfc, !PT ;  /* 0x0080000005057812 */ /* 0x000fc400078efcff */
[----:B------:R-:W-:Y:S02]  /*1340*/  FSETP.NEU.FTZ.AND P0, PT, R3, R8, PT ;  /* 0x000000080300720b */ /* 0x000fe40003f1d000 */
[----:B------:R-:W-:Y:S02]  /*1350*/  SHF.L.U32 R10, R5, R10, RZ ;  /* 0x0000000a050a7219 */ /* 0x000fe400000006ff */
[----:B------:R-:W-:Y:S02]  /*1360*/  SEL R8, R7, RZ, P2 ;  /* 0x000000ff07087207 */ /* 0x000fe40001000000 */
[----:B------:R-:W-:Y:S02]  /*1370*/  ISETP.NE.AND P1, PT, R10, RZ, P1 ;  /* 0x000000ff0a00720c */ /* 0x000fe40000f25270 */
[----:B------:R-:W-:Y:S02]  /*1380*/  SHF.R.U32.HI R8, RZ, R8, R5 ;  /* 0x00000008ff087219 */ /* 0x000fe40000011605 */
[----:B------:R-:W-:-:S02]  /*1390*/  PLOP3.LUT P0, PT, P0, P1, PT, 0xf8, 0x8f ;  /* 0x00000000008f781c */ /* 0x000fc40000703f70 */
[----:B------:R-:W-:Y:S02]  /*13a0*/  SHF.R.U32.HI R10, RZ, 0x1, R8 ;  /* 0x00000001ff0a7819 */ /* 0x000fe40000011608 */
[----:B------:R-:W-:-:S04]  /*13b0*/  SEL R3, RZ, 0x1, !P0 ;  /* 0x00000001ff037807 */ /* 0x000fc80004000000 */
[----:B------:R-:W-:-:S04]  /*13c0*/  LOP3.LUT R3, R3, 0x1, R10, 0xf8, !PT ;  /* 0x0000000103037812 */ /* 0x000fc800078ef80a */
[----:B------:R-:W-:-:S05]  /*13d0*/  LOP3.LUT R3, R3, R8, RZ, 0xc0, !PT ;  /* 0x0000000803037212 */ /* 0x000fca00078ec0ff */
[----:B------:R-:W-:-:S05]  /*13e0*/  IMAD.IADD R3, R10, 0x1, R3 ;  /* 0x000000010a037824 */ /* 0x000fca00078e0203 */
[----:B------:R-:W-:Y:S01]  /*13f0*/  LOP3.LUT R0, R3, R0, RZ, 0xfc, !PT ;  /* 0x0000000003007212 */ /* 0x000fe200078efcff */
[----:B------:R-:W-:Y:S06]  /*1400*/  BRA `(.L_x_25) ;  /* 0x0000000000107947 */ /* 0x000fec0003800000 */
.L_x_24:
[----:B------:R-:W-:-:S04]  /*1410*/  LOP3.LUT R0, R0, 0x80000000, RZ, 0xc0, !PT ;  /* 0x8000000000007812 */ /* 0x000fc800078ec0ff */
[----:B------:R-:W-:Y:S01]  /*1420*/  LOP3.LUT R0, R0, 0x7f800000, RZ, 0xfc, !PT ;  /* 0x7f80000000007812 */ /* 0x000fe200078efcff */
[----:B------:R-:W-:Y:S06]  /*1430*/  BRA `(.L_x_25) ;  /* 0x0000000000047947 */ /* 0x000fec0003800000 */
.L_x_23:
[----:B------:R-:W-:-:S07]  /*1440*/  LEA R0, R8, R0, 0x17 ;  /* 0x0000000008007211 */ /* 0x000fce00078eb8ff */
.L_x_25:
[----:B------:R-:W-:Y:S05]  /*1450*/  BSYNC.RECONVERGENT B2 ;  /* 0x0000000000027941 */ /* 0x000fea0003800200 */
.L_x_22:
[----:B------:R-:W-:Y:S05]  /*1460*/  BRA `(.L_x_26) ;  /* 0x0000000000207947 */ /* 0x000fea0003800000 */
.L_x_21:
[----:B------:R-:W-:-:S04]  /*1470*/  LOP3.LUT R0, R8, 0x80000000, R5, 0x48, !PT ;  /* 0x8000000008007812 */ /* 0x000fc800078e4805 */
[----:B------:R-:W-:Y:S01]  /*1480*/  LOP3.LUT R0, R0, 0x7f800000, RZ, 0xfc, !PT ;  /* 0x7f80000000007812 */ /* 0x000fe200078efcff */
[----:B------:R-:W-:Y:S06]  /*1490*/  BRA `(.L_x_26) ;  /* 0x0000000000147947 */ /* 0x000fec0003800000 */
.L_x_20:
[----:B------:R-:W-:Y:S01]  /*14a0*/  LOP3.LUT R0, R8, 0x80000000, R5, 0x48, !PT ;  /* 0x8000000008007812 */ /* 0x000fe200078e4805 */
[----:B------:R-:W-:Y:S06]  /*14b0*/  BRA `(.L_x_26) ;  /* 0x00000000000c7947 */ /* 0x000fec0003800000 */
.L_x_19:
[----:B------:R-:W0:Y:S01]  /*14c0*/  MUFU.RSQ R0, -QNAN ;  /* 0xffc0000000007908 */ /* 0x000e220000001400 */
[----:B------:R-:W-:Y:S05]  /*14d0*/  BRA `(.L_x_26) ;  /* 0x0000000000047947 */ /* 0x000fea0003800000 */
.L_x_18:
[----:B------:R-:W-:-:S07]  /*14e0*/  FADD.FTZ R0, R0, R3 ;  /* 0x0000000300007221 */ /* 0x000fce0000010000 */
.L_x_26:
[----:B------:R-:W-:Y:S05]  /*14f0*/  BSYNC.RECONVERGENT B1 ;  /* 0x0000000000017941 */ /* 0x000fea0003800200 */
.L_x_16:
[----:B------:R-:W-:-:S04]  /*1500*/  IMAD.MOV.U32 R7, RZ, RZ, 0x0 ;  /* 0x00000000ff077424 */ /* 0x000fc800078e00ff */
[----:B0-----:R-:W-:Y:S05]  /*1510*/  RET.REL.NODEC R6 `(_Z13jacobi_SimplePKfS0_S0_S0_S0_iPfS0_) ;  /* 0xffffffe806b87950 */ /* 0x001fea0003c3ffff */
.L_x_27:
        /* <DEDUP_REMOVED lines=14> */
.L_x_28:


//--------------------- .nv.shared.reserved.0     --------------------------
	.section	.nv.shared.reserved.0,"aw",@nobits
	.weak		__nv_reservedSMEM_offset_0_alias
	.size		__nv_reservedSMEM_offset_0_alias, 0, 64
	.other		__nv_reservedSMEM_offset_0_alias,@"STO_CUDA_RESERVED_SHARED STV_DEFAULT"
__nv_reservedSMEM_offset_0_alias:
	.zero		0
	.zero		64


//--------------------- .nv.constant0._Z8multiplyPfS_S_i --------------------------
	.section	.nv.constant0._Z8multiplyPfS_S_i,"a",@progbits
	.sectionflags	@""
	.align	4
.nv.constant0._Z8multiplyPfS_S_i:
	.zero		924


//--------------------- .nv.constant0._Z13jacobi_SimplePKfS0_S0_S0_S0_iPfS0_ --------------------------
	.section	.nv.constant0._Z13jacobi_SimplePKfS0_S0_S0_S0_iPfS0_,"a",@progbits
	.sectionflags	@""
	.align	4
.nv.constant0._Z13jacobi_SimplePKfS0_S0_S0_S0_iPfS0_:
	.zero		960


//--------------------- SYMBOLS --------------------------

	.type		.nv.reservedSmem.offset0,@object
	.size		.nv.reservedSmem.offset0,0x4
